	.target	sm_90a

	.elftype	@"ET_EXEC"


//--------------------- .note.nv.tkinfo           --------------------------
	.section	.note.nv.tkinfo,"",@"SHT_NOTE"
	.sectionflags	@"SHF_NOTE_NV_TKINFO"
	.tkinfo
        /*0018*/ 	.word	0x00000002
        /*0030*/ 	.string	""
        /*0030*/ 	.string	"ptxas"
        /*0030*/ 	.string	"Cuda compilation tools, release 13.0, V13.0.88"
        /*0030*/ 	.string	"Build cuda_13.0.r13.0/compiler.36424714_0"
        /*0030*/ 	.string	"-arch sm_90a -m 64 "



//--------------------- .note.nv.cuinfo           --------------------------
	.section	.note.nv.cuinfo,"",@"SHT_NOTE"
	.sectionflags	@"SHF_NOTE_NV_CUINFO"
        /*0018*/ 	.short	0x0002
        /*001a*/ 	.short	0x005a
        /*001c*/ 	.short	0x0082
	.zero		2


//--------------------- .nv.info                  --------------------------
	.section	.nv.info,"",@"SHT_CUDA_INFO"
	.align	4


	//----- nvinfo : EIATTR_REGCOUNT
	.align		4
        /*0000*/ 	.byte	0x04, 0x2f
        /*0002*/ 	.short	(.L_15 - .L_14)
	.align		4
.L_14:
        /*0004*/ 	.word	index@(_ZN7cutlass13device_kernelINS_4gemm6kernel13GemmUniversalIN4cute5tupleIJiiiiEEENS1_10collective13CollectiveMmaINS1_34MainloopSm90TmaGmmaWarpSpecializedILi14ENS5_IJNS4_1CILi1EEESB_SB_EEENS1_32KernelTmaWarpSpecializedPingpongEEENS5_IJNSA_ILi64EEESF_NSA_ILi32EEEEEEfNS5_IJlSB_lEEEfSI_NS4_8TiledMMAINS4_8MMA_AtomIJNS4_4SM904GMMA29MMA_64x64x8_F32TF32TF32_SS_TNILNSM_7ScaleInE1ELSO_1EEEEEENS4_6LayoutISC_NS5_IJNSA_ILi0EEESS_SS_EEEEENS5_IJNS4_10UnderscoreESV_SV_EEEEENS4_13SM90_TMA_LOADENS4_14ComposedLayoutINS4_7SwizzleILi3ELi4ELi3EEENS4_18smem_ptr_flag_bitsILi32EEENSR_INS5_IJNSA_ILi8EEESG_EEENS5_IJSG_SB_EEEEEEEvNS4_8identityESY_S18_vS19_EENS_8epilogue10collective6detail29Sm90TmaWarpSpecializedAdapterINS1C_15DefaultEpilogueINS_10tfloat32_tESI_SI_NS1B_6thread17LinearCombinationIS1G_Li1EffLNS1H_9ScaleType4KindE0ELNS_15FloatRoundStyleE2ES1G_EENS1_15EpilogueDefaultEEEEEvvEEEEvNT_6ParamsE)
        /*0008*/ 	.word	0x000000a8


	//----- nvinfo : EIATTR_FRAME_SIZE
	.align		4
.L_15:
        /*000c*/ 	.byte	0x04, 0x11
        /*000e*/ 	.short	(.L_17 - .L_16)
	.align		4
.L_16:
        /*0010*/ 	.word	index@(_ZN7cutlass13device_kernelINS_4gemm6kernel13GemmUniversalIN4cute5tupleIJiiiiEEENS1_10collective13CollectiveMmaINS1_34MainloopSm90TmaGmmaWarpSpecializedILi14ENS5_IJNS4_1CILi1EEESB_SB_EEENS1_32KernelTmaWarpSpecializedPingpongEEENS5_IJNSA_ILi64EEESF_NSA_ILi32EEEEEEfNS5_IJlSB_lEEEfSI_NS4_8TiledMMAINS4_8MMA_AtomIJNS4_4SM904GMMA29MMA_64x64x8_F32TF32TF32_SS_TNILNSM_7ScaleInE1ELSO_1EEEEEENS4_6LayoutISC_NS5_IJNSA_ILi0EEESS_SS_EEEEENS5_IJNS4_10UnderscoreESV_SV_EEEEENS4_13SM90_TMA_LOADENS4_14ComposedLayoutINS4_7SwizzleILi3ELi4ELi3EEENS4_18smem_ptr_flag_bitsILi32EEENSR_INS5_IJNSA_ILi8EEESG_EEENS5_IJSG_SB_EEEEEEEvNS4_8identityESY_S18_vS19_EENS_8epilogue10collective6detail29Sm90TmaWarpSpecializedAdapterINS1C_15DefaultEpilogueINS_10tfloat32_tESI_SI_NS1B_6thread17LinearCombinationIS1G_Li1EffLNS1H_9ScaleType4KindE0ELNS_15FloatRoundStyleE2ES1G_EENS1_15EpilogueDefaultEEEEEvvEEEEvNT_6ParamsE)
        /*0014*/ 	.word	0x00000008


	//----- nvinfo : EIATTR_MIN_STACK_SIZE
	.align		4
.L_17:
        /*0018*/ 	.byte	0x04, 0x12
        /*001a*/ 	.short	(.L_19 - .L_18)
	.align		4
.L_18:
        /*001c*/ 	.word	index@(_ZN7cutlass13device_kernelINS_4gemm6kernel13GemmUniversalIN4cute5tupleIJiiiiEEENS1_10collective13CollectiveMmaINS1_34MainloopSm90TmaGmmaWarpSpecializedILi14ENS5_IJNS4_1CILi1EEESB_SB_EEENS1_32KernelTmaWarpSpecializedPingpongEEENS5_IJNSA_ILi64EEESF_NSA_ILi32EEEEEEfNS5_IJlSB_lEEEfSI_NS4_8TiledMMAINS4_8MMA_AtomIJNS4_4SM904GMMA29MMA_64x64x8_F32TF32TF32_SS_TNILNSM_7ScaleInE1ELSO_1EEEEEENS4_6LayoutISC_NS5_IJNSA_ILi0EEESS_SS_EEEEENS5_IJNS4_10UnderscoreESV_SV_EEEEENS4_13SM90_TMA_LOADENS4_14ComposedLayoutINS4_7SwizzleILi3ELi4ELi3EEENS4_18smem_ptr_flag_bitsILi32EEENSR_INS5_IJNSA_ILi8EEESG_EEENS5_IJSG_SB_EEEEEEEvNS4_8identityESY_S18_vS19_EENS_8epilogue10collective6detail29Sm90TmaWarpSpecializedAdapterINS1C_15DefaultEpilogueINS_10tfloat32_tESI_SI_NS1B_6thread17LinearCombinationIS1G_Li1EffLNS1H_9ScaleType4KindE0ELNS_15FloatRoundStyleE2ES1G_EENS1_15EpilogueDefaultEEEEEvvEEEEvNT_6ParamsE)
        /*0020*/ 	.word	0x00000008
.L_19:


//--------------------- .nv.compat                --------------------------
	.section	.nv.compat,"",@"SHT_CUDA_COMPAT_INFO"
	.align	4
        /*0000*/ 	.byte	0x02, 0x09, 0x01, 0x00, 0x02, 0x02, 0x04, 0x00, 0x02, 0x05, 0x05, 0x00, 0x03, 0x07, 0x01, 0x01
        /*0010*/ 	.byte	0x02, 0x03, 0x01, 0x00, 0x02, 0x06, 0x01, 0x00, 0x04, 0x0b, 0x08, 0x00, 0x00, 0x00, 0x00, 0x00
        /*0020*/ 	.byte	0x00, 0x00, 0x00, 0x00


//--------------------- .nv.info._ZN7cutlass13device_kernelINS_4gemm6kernel13GemmUniversalIN4cute5tupleIJiiiiEEENS1_10collective13CollectiveMmaINS1_34MainloopSm90TmaGmmaWarpSpecializedILi14ENS5_IJNS4_1CILi1EEESB_SB_EEENS1_32KernelTmaWarpSpecializedPingpongEEENS5_IJNSA_ILi64EEESF_NSA_ILi32EEEEEEfNS5_IJlSB_lEEEfSI_NS4_8TiledMMAINS4_8MMA_AtomIJNS4_4SM904GMMA29MMA_64x64x8_F32TF32TF32_SS_TNILNSM_7ScaleInE1ELSO_1EEEEEENS4_6LayoutISC_NS5_IJNSA_ILi0EEESS_SS_EEEEENS5_IJNS4_10UnderscoreESV_SV_EEEEENS4_13SM90_TMA_LOADENS4_14ComposedLayoutINS4_7SwizzleILi3ELi4ELi3EEENS4_18smem_ptr_flag_bitsILi32EEENSR_INS5_IJNSA_ILi8EEESG_EEENS5_IJSG_SB_EEEEEEEvNS4_8identityESY_S18_vS19_EENS_8epilogue10collective6detail29Sm90TmaWarpSpecializedAdapterINS1C_15DefaultEpilogueINS_10tfloat32_tESI_SI_NS1B_6thread17LinearCombinationIS1G_Li1EffLNS1H_9ScaleType4KindE0ELNS_15FloatRoundStyleE2ES1G_EENS1_15EpilogueDefaultEEEEEvvEEEEvNT_6ParamsE --------------------------
	.section	.nv.info._ZN7cutlass13device_kernelINS_4gemm6kernel13GemmUniversalIN4cute5tupleIJiiiiEEENS1_10collective13CollectiveMmaINS1_34MainloopSm90TmaGmmaWarpSpecializedILi14ENS5_IJNS4_1CILi1EEESB_SB_EEENS1_32KernelTmaWarpSpecializedPingpongEEENS5_IJNSA_ILi64EEESF_NSA_ILi32EEEEEEfNS5_IJlSB_lEEEfSI_NS4_8TiledMMAINS4_8MMA_AtomIJNS4_4SM904GMMA29MMA_64x64x8_F32TF32TF32_SS_TNILNSM_7ScaleInE1ELSO_1EEEEEENS4_6LayoutISC_NS5_IJNSA_ILi0EEESS_SS_EEEEENS5_IJNS4_10UnderscoreESV_SV_EEEEENS4_13SM90_TMA_LOADENS4_14ComposedLayoutINS4_7SwizzleILi3ELi4ELi3EEENS4_18smem_ptr_flag_bitsILi32EEENSR_INS5_IJNSA_ILi8EEESG_EEENS5_IJSG_SB_EEEEEEEvNS4_8identityESY_S18_vS19_EENS_8epilogue10collective6detail29Sm90TmaWarpSpecializedAdapterINS1C_15DefaultEpilogueINS_10tfloat32_tESI_SI_NS1B_6thread17LinearCombinationIS1G_Li1EffLNS1H_9ScaleType4KindE0ELNS_15FloatRoundStyleE2ES1G_EENS1_15EpilogueDefaultEEEEEvvEEEEvNT_6ParamsE,"",@"SHT_CUDA_INFO"
	.sectionflags	@""
	.align	4


	//----- nvinfo : EIATTR_CUDA_API_VERSION
	.align		4
        /*0000*/ 	.byte	0x04, 0x37
        /*0002*/ 	.short	(.L_21 - .L_20)
.L_20:
        /*0004*/ 	.word	0x00000082


	//----- nvinfo : EIATTR_KPARAM_INFO
	.align		4
.L_21:
        /*0008*/ 	.byte	0x04, 0x17
        /*000a*/ 	.short	(.L_23 - .L_22)
.L_22:
        /*000c*/ 	.word	0x00000000
        /*0010*/ 	.short	0x0000
        /*0012*/ 	.short	0x0070
        /*0014*/ 	.byte	0x00, 0xf0, 0x01, 0x10


	//----- nvinfo : EIATTR_SPARSE_MMA_MASK
	.align		4
.L_23:
        /*0018*/ 	.byte	0x03, 0x50
        /*001a*/ 	.short	0x0000


	//----- nvinfo : EIATTR_MAXREG_COUNT
	.align		4
        /*001c*/ 	.byte	0x03, 0x1b
        /*001e*/ 	.short	0x00a8


	//----- nvinfo : EIATTR_NUM_BARRIERS
	.align		4
        /*0020*/ 	.byte	0x02, 0x4c
        /*0022*/ 	.byte	0x01
	.zero		1


	//----- nvinfo : EIATTR_EXTERNS
	.align		4
        /*0024*/ 	.byte	0x04, 0x0f
        /*0026*/ 	.short	(.L_25 - .L_24)


	//   ....[0]....
	.align		4
.L_24:
        /*0028*/ 	.word	index@(__assertfail)


	//----- nvinfo : EIATTR_ANNOTATIONS
	.align		4
.L_25:
        /*002c*/ 	.byte	0x04, 0x55
        /*002e*/ 	.short	(.L_27 - .L_26)


	//   ....[0]....
.L_26:
        /*0030*/ 	.word	0x00000001
        /*0034*/ 	.byte	0x40, 0x0c, 0x00, 0x00, 0x01, 0x00, 0x00, 0x00, 0x70, 0x44, 0x00, 0x00, 0x01, 0x00, 0x00, 0x00
        /*0044*/ 	.byte	0x60, 0x50, 0x00, 0x00


	//----- nvinfo : EIATTR_MERCURY_ISA_VERSION
	.align		4
.L_27:
        /*0048*/ 	.byte	0x03, 0x5f
        /*004a*/ 	.short	0x0101


	//----- nvinfo : EIATTR_INT_WARP_WIDE_INSTR_OFFSETS
	.align		4
        /*004c*/ 	.byte	0x04, 0x31
        /*004e*/ 	.short	(.L_29 - .L_28)


	//   ....[0]....
.L_28:
        /*0050*/ 	.word	0x00000550


	//   ....[1]....
        /*0054*/ 	.word	0x00000570


	//   ....[2]....
        /*0058*/ 	.word	0x000005f0


	//   ....[3]....
        /*005c*/ 	.word	0x00000600


	//   ....[4]....
        /*0060*/ 	.word	0x00000610


	//   ....[5]....
        /*0064*/ 	.word	0x00000630


	//   ....[6]....
        /*0068*/ 	.word	0x000006c0


	//   ....[7]....
        /*006c*/ 	.word	0x000006e0


	//----- nvinfo : EIATTR_COOP_GROUP_MASK_REGIDS
	.align		4
.L_29:
        /*0070*/ 	.byte	0x04, 0x29
        /*0072*/ 	.short	(.L_31 - .L_30)


	//   ....[0]....
.L_30:
        /*0074*/ 	.word	0xffffffff


	//   ....[1]....
        /*0078*/ 	.word	0xffffffff


	//   ....[2]....
        /*007c*/ 	.word	0xffffffff


	//   ....[3]....
        /*0080*/ 	.word	0xffffffff


	//   ....[4]....
        /*0084*/ 	.word	0xffffffff


	//   ....[5]....
        /*0088*/ 	.word	0xffffffff


	//----- nvinfo : EIATTR_COOP_GROUP_INSTR_OFFSETS
	.align		4
.L_31:
        /*008c*/ 	.byte	0x04, 0x28
        /*008e*/ 	.short	(.L_33 - .L_32)


	//   ....[0]....
.L_32:
        /*0090*/ 	.word	0x00000070


	//   ....[1]....
        /*0094*/ 	.word	0x00000080


	//   ....[2]....
        /*0098*/ 	.word	0x00000140


	//   ....[3]....
        /*009c*/ 	.word	0x00000440


	//   ....[4]....
        /*00a0*/ 	.word	0x00000480


	//   ....[5]....
        /*00a4*/ 	.word	0x000004d0


	//----- nvinfo : EIATTR_REG_RECONFIG
	.align		4
.L_33:
        /*00a8*/ 	.byte	0x01, 0x54
	.zero		2


	//----- nvinfo : EIATTR_SYSCALL_OFFSETS
	.align		4
        /*00ac*/ 	.byte	0x04, 0x46
        /*00ae*/ 	.short	(.L_35 - .L_34)


	//   ....[0]....
.L_34:
        /*00b0*/ 	.word	0x00001780


	//----- nvinfo : EIATTR_MBARRIER_INSTR_OFFSETS
	.align		4
.L_35:
        /*00b4*/ 	.byte	0x04, 0x39
        /*00b6*/ 	.short	(.L_37 - .L_36)


	//   ....[0]....
.L_36:
        /*00b8*/ 	.word	0x00000260
        /*00bc*/ 	.word	0x000000ff
        /*00c0*/ 	.word	0x00000000
        /*00c4*/ 	.short	0x0100
        /*00c6*/ 	.byte	0x08
	.zero		1


	//   ....[1]....
        /*00c8*/ 	.word	0x00000270
        /*00cc*/ 	.word	0x000000ff
        /*00d0*/ 	.word	0x00000070
        /*00d4*/ 	.short	0x0100
        /*00d6*/ 	.byte	0x08
	.zero		1


	//   ....[2]....
        /*00d8*/ 	.word	0x00000280
        /*00dc*/ 	.word	0x000000ff
        /*00e0*/ 	.word	0x00000008
        /*00e4*/ 	.short	0x0100
        /*00e6*/ 	.byte	0x08
	.zero		1


	//   ....[3]....
        /*00e8*/ 	.word	0x00000290
        /*00ec*/ 	.word	0x000000ff
        /*00f0*/ 	.word	0x00000078
        /*00f4*/ 	.short	0x0100
        /*00f6*/ 	.byte	0x08
	.zero		1


	//   ....[4]....
        /*00f8*/ 	.word	0x000002a0
        /*00fc*/ 	.word	0x000000ff
        /*0100*/ 	.word	0x00000010
        /*0104*/ 	.short	0x0100
        /*0106*/ 	.byte	0x08
	.zero		1


	//   ....[5]....
        /*0108*/ 	.word	0x000002b0
        /*010c*/ 	.word	0x000000ff
        /*0110*/ 	.word	0x00000080
        /*0114*/ 	.short	0x0100
        /*0116*/ 	.byte	0x08
	.zero		1


	//   ....[6]....
        /*0118*/ 	.word	0x000002c0
        /*011c*/ 	.word	0x000000ff
        /*0120*/ 	.word	0x00000018
        /*0124*/ 	.short	0x0100
        /*0126*/ 	.byte	0x08
	.zero		1


	//   ....[7]....
        /*0128*/ 	.word	0x000002d0
        /*012c*/ 	.word	0x000000ff
        /*0130*/ 	.word	0x00000088
        /*0134*/ 	.short	0x0100
        /*0136*/ 	.byte	0x08
	.zero		1


	//   ....[8]....
        /*0138*/ 	.word	0x000002e0
        /*013c*/ 	.word	0x000000ff
        /*0140*/ 	.word	0x00000020
        /*0144*/ 	.short	0x0100
        /*0146*/ 	.byte	0x08
	.zero		1


	//   ....[9]....
        /*0148*/ 	.word	0x000002f0
        /*014c*/ 	.word	0x000000ff
        /*0150*/ 	.word	0x00000090
        /*0154*/ 	.short	0x0100
        /*0156*/ 	.byte	0x08
	.zero		1


	//   ....[10]....
        /*0158*/ 	.word	0x00000300
        /*015c*/ 	.word	0x000000ff
        /*0160*/ 	.word	0x00000028
        /*0164*/ 	.short	0x0100
        /*0166*/ 	.byte	0x08
	.zero		1


	//   ....[11]....
        /*0168*/ 	.word	0x00000310
        /*016c*/ 	.word	0x000000ff
        /*0170*/ 	.word	0x00000098
        /*0174*/ 	.short	0x0100
        /*0176*/ 	.byte	0x08
	.zero		1


	//   ....[12]....
        /*0178*/ 	.word	0x00000320
        /*017c*/ 	.word	0x000000ff
        /*0180*/ 	.word	0x00000030
        /*0184*/ 	.short	0x0100
        /*0186*/ 	.byte	0x08
	.zero		1


	//   ....[13]....
        /*0188*/ 	.word	0x00000330
        /*018c*/ 	.word	0x000000ff
        /*0190*/ 	.word	0x000000a0
        /*0194*/ 	.short	0x0100
        /*0196*/ 	.byte	0x08
	.zero		1


	//   ....[14]....
        /*0198*/ 	.word	0x00000340
        /*019c*/ 	.word	0x000000ff
        /*01a0*/ 	.word	0x00000038
        /*01a4*/ 	.short	0x0100
        /*01a6*/ 	.byte	0x08
	.zero		1


	//   ....[15]....
        /*01a8*/ 	.word	0x00000350
        /*01ac*/ 	.word	0x000000ff
        /*01b0*/ 	.word	0x000000a8
        /*01b4*/ 	.short	0x0100
        /*01b6*/ 	.byte	0x08
	.zero		1


	//   ....[16]....
        /*01b8*/ 	.word	0x00000360
        /*01bc*/ 	.word	0x000000ff
        /*01c0*/ 	.word	0x00000040
        /*01c4*/ 	.short	0x0100
        /*01c6*/ 	.byte	0x08
	.zero		1


	//   ....[17]....
        /*01c8*/ 	.word	0x00000370
        /*01cc*/ 	.word	0x000000ff
        /*01d0*/ 	.word	0x000000b0
        /*01d4*/ 	.short	0x0100
        /*01d6*/ 	.byte	0x08
	.zero		1


	//   ....[18]....
        /*01d8*/ 	.word	0x00000380
        /*01dc*/ 	.word	0x000000ff
        /*01e0*/ 	.word	0x00000048
        /*01e4*/ 	.short	0x0100
        /*01e6*/ 	.byte	0x08
	.zero		1


	//   ....[19]....
        /*01e8*/ 	.word	0x00000390
        /*01ec*/ 	.word	0x000000ff
        /*01f0*/ 	.word	0x000000b8
        /*01f4*/ 	.short	0x0100
        /*01f6*/ 	.byte	0x08
	.zero		1


	//   ....[20]....
        /*01f8*/ 	.word	0x000003a0
        /*01fc*/ 	.word	0x000000ff
        /*0200*/ 	.word	0x00000050
        /*0204*/ 	.short	0x0100
        /*0206*/ 	.byte	0x08
	.zero		1


	//   ....[21]....
        /*0208*/ 	.word	0x000003b0
        /*020c*/ 	.word	0x000000ff
        /*0210*/ 	.word	0x000000c0
        /*0214*/ 	.short	0x0100
        /*0216*/ 	.byte	0x08
	.zero		1


	//   ....[22]....
        /*0218*/ 	.word	0x000003c0
        /*021c*/ 	.word	0x000000ff
        /*0220*/ 	.word	0x00000058
        /*0224*/ 	.short	0x0100
        /*0226*/ 	.byte	0x08
	.zero		1


	//   ....[23]....
        /*0228*/ 	.word	0x000003d0
        /*022c*/ 	.word	0x000000ff
        /*0230*/ 	.word	0x000000c8
        /*0234*/ 	.short	0x0100
        /*0236*/ 	.byte	0x08
	.zero		1


	//   ....[24]....
        /*0238*/ 	.word	0x000003e0
        /*023c*/ 	.word	0x000000ff
        /*0240*/ 	.word	0x00000060
        /*0244*/ 	.short	0x0100
        /*0246*/ 	.byte	0x08
	.zero		1


	//   ....[25]....
        /*0248*/ 	.word	0x000003f0
        /*024c*/ 	.word	0x000000ff
        /*0250*/ 	.word	0x000000d0
        /*0254*/ 	.short	0x0100
        /*0256*/ 	.byte	0x08
	.zero		1


	//   ....[26]....
        /*0258*/ 	.word	0x00000400
        /*025c*/ 	.word	0x000000ff
        /*0260*/ 	.word	0x00000068
        /*0264*/ 	.short	0x0100
        /*0266*/ 	.byte	0x08
	.zero		1


	//   ....[27]....
        /*0268*/ 	.word	0x00000410
        /*026c*/ 	.word	0x000000ff
        /*0270*/ 	.word	0x000000d8
        /*0274*/ 	.short	0x0100
        /*0276*/ 	.byte	0x08
	.zero		1


	//   ....[28]....
        /*0278*/ 	.word	0x00000720
        /*027c*/ 	.word	0x000000ff
        /*0280*/ 	.word	0x00000110
        /*0284*/ 	.short	0x0100
        /*0286*/ 	.byte	0x08
	.zero		1


	//   ....[29]....
        /*0288*/ 	.word	0x00000790
        /*028c*/ 	.word	0x000000ff
        /*0290*/ 	.word	0x00000118
        /*0294*/ 	.short	0x0100
        /*0296*/ 	.byte	0x08
	.zero		1


	//   ....[30]....
        /*0298*/ 	.word	0x000007b0
        /*029c*/ 	.word	0x000000ff
        /*02a0*/ 	.word	0x000000f0
        /*02a4*/ 	.short	0x0100
        /*02a6*/ 	.byte	0x09
	.zero		1


	//   ....[31]....
        /*02a8*/ 	.word	0x000007c0
        /*02ac*/ 	.word	0x000000ff
        /*02b0*/ 	.word	0x000000f8
        /*02b4*/ 	.short	0x0100
        /*02b6*/ 	.byte	0x09
	.zero		1


	//   ....[32]....
        /*02b8*/ 	.word	0x000007d0
        /*02bc*/ 	.word	0x000000ff
        /*02c0*/ 	.word	0x00000100
        /*02c4*/ 	.short	0x0100
        /*02c6*/ 	.byte	0x09
	.zero		1


	//   ....[33]....
        /*02c8*/ 	.word	0x000007e0
        /*02cc*/ 	.word	0x000000ff
        /*02d0*/ 	.word	0x00000108
        /*02d4*/ 	.short	0x0100
        /*02d6*/ 	.byte	0x09
	.zero		1


	//   ....[34]....
        /*02d8*/ 	.word	0x00001660
        /*02dc*/ 	.word	0x0000003d
        /*02e0*/ 	.word	0x00000000
        /*02e4*/ 	.short	0x010a
        /*02e6*/ 	.byte	0x2a
	.zero		1


	//   ....[35]....
        /*02e8*/ 	.word	0x00001800
        /*02ec*/ 	.word	0x00000003
        /*02f0*/ 	.word	0x00000000
        /*02f4*/ 	.short	0x010a
        /*02f6*/ 	.byte	0x3f
	.zero		1


	//   ....[36]....
        /*02f8*/ 	.word	0x00001840
        /*02fc*/ 	.word	0x00000003
        /*0300*/ 	.word	0x00000000
        /*0304*/ 	.short	0x010a
        /*0306*/ 	.byte	0x3f
	.zero		1


	//   ....[37]....
        /*0308*/ 	.word	0x00001b40
        /*030c*/ 	.word	0x000000ff
        /*0310*/ 	.word	0x00000000
        /*0314*/ 	.short	0x010a
        /*0316*/ 	.byte	0x04
	.zero		1


	//   ....[38]....
        /*0318*/ 	.word	0x00001b80
        /*031c*/ 	.word	0x000000ff
        /*0320*/ 	.word	0x00000000
        /*0324*/ 	.short	0x010a
        /*0326*/ 	.byte	0x04
	.zero		1


	//   ....[39]....
        /*0328*/ 	.word	0x00001de0
        /*032c*/ 	.word	0x000000ff
        /*0330*/ 	.word	0x00000000
        /*0334*/ 	.short	0x0101
        /*0336*/ 	.byte	0x04
	.zero		1


	//   ....[40]....
        /*0338*/ 	.word	0x00001ed0
        /*033c*/ 	.word	0x0000003e
        /*0340*/ 	.word	0x00000000
        /*0344*/ 	.short	0x0101
        /*0346*/ 	.byte	0x2f
	.zero		1


	//   ....[41]....
        /*0348*/ 	.word	0x00001fb0
        /*034c*/ 	.word	0x000000ff
        /*0350*/ 	.word	0x00000000
        /*0354*/ 	.short	0x0101
        /*0356*/ 	.byte	0x06
	.zero		1


	//   ....[42]....
        /*0358*/ 	.word	0x00002060
        /*035c*/ 	.word	0x0000003d
        /*0360*/ 	.word	0x00000010
        /*0364*/ 	.short	0x010a
        /*0366*/ 	.byte	0x2a
	.zero		1


	//   ....[43]....
        /*0368*/ 	.word	0x00004490
        /*036c*/ 	.word	0x00000040
        /*0370*/ 	.word	0x00000000
        /*0374*/ 	.short	0x0101
        /*0376*/ 	.byte	0x2f
	.zero		1


	//   ....[44]....
        /*0378*/ 	.word	0x00004df0
        /*037c*/ 	.word	0x0000000a
        /*0380*/ 	.word	0x00000070
        /*0384*/ 	.short	0x010a
        /*0386*/ 	.byte	0x3f
	.zero		1


	//   ....[45]....
        /*0388*/ 	.word	0x00005170
        /*038c*/ 	.word	0x00000008
        /*0390*/ 	.word	0x00000118
        /*0394*/ 	.short	0x0101
        /*0396*/ 	.byte	0x3f
	.zero		1


	//   ....[46]....
        /*0398*/ 	.word	0x00005900
        /*039c*/ 	.word	0x00000009
        /*03a0*/ 	.word	0x00000000
        /*03a4*/ 	.short	0x010a
        /*03a6*/ 	.byte	0x3f
	.zero		1


	//   ....[47]....
        /*03a8*/ 	.word	0x00005980
        /*03ac*/ 	.word	0x00000008
        /*03b0*/ 	.word	0x00000000
        /*03b4*/ 	.short	0x010a
        /*03b6*/ 	.byte	0x3f
	.zero		1


	//   ....[48]....
        /*03b8*/ 	.word	0x00005a10
        /*03bc*/ 	.word	0x00000009
        /*03c0*/ 	.word	0x00000000
        /*03c4*/ 	.short	0x010a
        /*03c6*/ 	.byte	0x3f
	.zero		1


	//   ....[49]....
        /*03c8*/ 	.word	0x00005aa0
        /*03cc*/ 	.word	0x00000008
        /*03d0*/ 	.word	0x00000000
        /*03d4*/ 	.short	0x010a
        /*03d6*/ 	.byte	0x3f
	.zero		1


	//   ....[50]....
        /*03d8*/ 	.word	0x00005b30
        /*03dc*/ 	.word	0x00000009
        /*03e0*/ 	.word	0x00000000
        /*03e4*/ 	.short	0x010a
        /*03e6*/ 	.byte	0x3f
	.zero		1


	//   ....[51]....
        /*03e8*/ 	.word	0x00005bc0
        /*03ec*/ 	.word	0x00000008
        /*03f0*/ 	.word	0x00000000
        /*03f4*/ 	.short	0x010a
        /*03f6*/ 	.byte	0x3f
	.zero		1


	//   ....[52]....
        /*03f8*/ 	.word	0x00005c50
        /*03fc*/ 	.word	0x00000009
        /*0400*/ 	.word	0x00000000
        /*0404*/ 	.short	0x010a
        /*0406*/ 	.byte	0x3f
	.zero		1


	//   ....[53]....
        /*0408*/ 	.word	0x00005ce0
        /*040c*/ 	.word	0x00000008
        /*0410*/ 	.word	0x00000000
        /*0414*/ 	.short	0x010a
        /*0416*/ 	.byte	0x3f
	.zero		1


	//   ....[54]....
        /*0418*/ 	.word	0x00005d70
        /*041c*/ 	.word	0x00000009
        /*0420*/ 	.word	0x00000000
        /*0424*/ 	.short	0x010a
        /*0426*/ 	.byte	0x3f
	.zero		1


	//   ....[55]....
        /*0428*/ 	.word	0x00005e00
        /*042c*/ 	.word	0x00000008
        /*0430*/ 	.word	0x00000000
        /*0434*/ 	.short	0x010a
        /*0436*/ 	.byte	0x3f
	.zero		1


	//   ....[56]....
        /*0438*/ 	.word	0x00005e90
        /*043c*/ 	.word	0x00000009
        /*0440*/ 	.word	0x00000000
        /*0444*/ 	.short	0x010a
        /*0446*/ 	.byte	0x3f
	.zero		1


	//   ....[57]....
        /*0448*/ 	.word	0x00005f20
        /*044c*/ 	.word	0x00000008
        /*0450*/ 	.word	0x00000000
        /*0454*/ 	.short	0x010a
        /*0456*/ 	.byte	0x3f
	.zero		1


	//   ....[58]....
        /*0458*/ 	.word	0x00005fb0
        /*045c*/ 	.word	0x0000000b
        /*0460*/ 	.word	0x00000000
        /*0464*/ 	.short	0x010a
        /*0466*/ 	.byte	0x3f
	.zero		1


	//   ....[59]....
        /*0468*/ 	.word	0x00006040
        /*046c*/ 	.word	0x00000003
        /*0470*/ 	.word	0x00000000
        /*0474*/ 	.short	0x010a
        /*0476*/ 	.byte	0x3f
	.zero		1


	//   ....[60]....
        /*0478*/ 	.word	0x000060a0
        /*047c*/ 	.word	0x0000003f
        /*0480*/ 	.word	0x00000000
        /*0484*/ 	.short	0x010a
        /*0486*/ 	.byte	0x3f
	.zero		1


	//   ....[61]....
        /*0488*/ 	.word	0x000060f0
        /*048c*/ 	.word	0x00000003
        /*0490*/ 	.word	0x00000000
        /*0494*/ 	.short	0x010a
        /*0496*/ 	.byte	0x3f
	.zero		1


	//   ....[62]....
        /*0498*/ 	.word	0x00006150
        /*049c*/ 	.word	0x00000004
        /*04a0*/ 	.word	0x00000000
        /*04a4*/ 	.short	0x010a
        /*04a6*/ 	.byte	0x3f
	.zero		1


	//   ....[63]....
        /*04a8*/ 	.word	0x000061a0
        /*04ac*/ 	.word	0x0000003f
        /*04b0*/ 	.word	0x00000010
        /*04b4*/ 	.short	0x010a
        /*04b6*/ 	.byte	0x3f
	.zero		1


	//   ....[64]....
        /*04b8*/ 	.word	0x00006270
        /*04bc*/ 	.word	0x0000000a
        /*04c0*/ 	.word	0x00000070
        /*04c4*/ 	.short	0x010a
        /*04c6*/ 	.byte	0x3f
	.zero		1


	//   ....[65]....
        /*04c8*/ 	.word	0x00006340
        /*04cc*/ 	.word	0x00000009
        /*04d0*/ 	.word	0x00000000
        /*04d4*/ 	.short	0x010a
        /*04d6*/ 	.byte	0x3f
	.zero		1


	//   ....[66]....
        /*04d8*/ 	.word	0x00006390
        /*04dc*/ 	.word	0x00000008
        /*04e0*/ 	.word	0x00000000
        /*04e4*/ 	.short	0x010a
        /*04e6*/ 	.byte	0x3f
	.zero		1


	//   ....[67]....
        /*04e8*/ 	.word	0x000063e0
        /*04ec*/ 	.word	0x00000009
        /*04f0*/ 	.word	0x00000000
        /*04f4*/ 	.short	0x010a
        /*04f6*/ 	.byte	0x3f
	.zero		1


	//   ....[68]....
        /*04f8*/ 	.word	0x00006430
        /*04fc*/ 	.word	0x00000008
        /*0500*/ 	.word	0x00000000
        /*0504*/ 	.short	0x010a
        /*0506*/ 	.byte	0x3f
	.zero		1


	//   ....[69]....
        /*0508*/ 	.word	0x00006480
        /*050c*/ 	.word	0x00000009
        /*0510*/ 	.word	0x00000000
        /*0514*/ 	.short	0x010a
        /*0516*/ 	.byte	0x3f
	.zero		1


	//   ....[70]....
        /*0518*/ 	.word	0x000064d0
        /*051c*/ 	.word	0x00000008
        /*0520*/ 	.word	0x00000000
        /*0524*/ 	.short	0x010a
        /*0526*/ 	.byte	0x3f
	.zero		1


	//   ....[71]....
        /*0528*/ 	.word	0x00006520
        /*052c*/ 	.word	0x00000009
        /*0530*/ 	.word	0x00000000
        /*0534*/ 	.short	0x010a
        /*0536*/ 	.byte	0x3f
	.zero		1


	//   ....[72]....
        /*0538*/ 	.word	0x00006570
        /*053c*/ 	.word	0x00000008
        /*0540*/ 	.word	0x00000000
        /*0544*/ 	.short	0x010a
        /*0546*/ 	.byte	0x3f
	.zero		1


	//   ....[73]....
        /*0548*/ 	.word	0x000065c0
        /*054c*/ 	.word	0x00000009
        /*0550*/ 	.word	0x00000000
        /*0554*/ 	.short	0x010a
        /*0556*/ 	.byte	0x3f
	.zero		1


	//   ....[74]....
        /*0558*/ 	.word	0x00006610
        /*055c*/ 	.word	0x00000008
        /*0560*/ 	.word	0x00000000
        /*0564*/ 	.short	0x010a
        /*0566*/ 	.byte	0x3f
	.zero		1


	//   ....[75]....
        /*0568*/ 	.word	0x00006660
        /*056c*/ 	.word	0x00000009
        /*0570*/ 	.word	0x00000000
        /*0574*/ 	.short	0x010a
        /*0576*/ 	.byte	0x3f
	.zero		1


	//   ....[76]....
        /*0578*/ 	.word	0x000066b0
        /*057c*/ 	.word	0x00000008
        /*0580*/ 	.word	0x00000000
        /*0584*/ 	.short	0x010a
        /*0586*/ 	.byte	0x3f
	.zero		1


	//   ....[77]....
        /*0588*/ 	.word	0x00006700
        /*058c*/ 	.word	0x0000000b
        /*0590*/ 	.word	0x00000000
        /*0594*/ 	.short	0x010a
        /*0596*/ 	.byte	0x3f
	.zero		1


	//----- nvinfo : EIATTR_NUM_MBARRIERS
	.align		4
.L_37:
        /*0598*/ 	.byte	0x03, 0x38
        /*059a*/ 	.short	0x0022


	//----- nvinfo : EIATTR_EXIT_INSTR_OFFSETS
	.align		4
        /*059c*/ 	.byte	0x04, 0x1c
        /*059e*/ 	.short	(.L_39 - .L_38)


	//   ....[0]....
.L_38:
        /*05a0*/ 	.word	0x00001300


	//   ....[1]....
        /*05a4*/ 	.word	0x00001360


	//   ....[2]....
        /*05a8*/ 	.word	0x00004b20


	//   ....[3]....
        /*05ac*/ 	.word	0x00004b50


	//   ....[4]....
        /*05b0*/ 	.word	0x00006090


	//----- nvinfo : EIATTR_MAX_THREADS
	.align		4
.L_39:
        /*05b4*/ 	.byte	0x04, 0x05
        /*05b6*/ 	.short	(.L_41 - .L_40)
.L_40:
        /*05b8*/ 	.word	0x00000180
        /*05bc*/ 	.word	0x00000001
        /*05c0*/ 	.word	0x00000001


	//----- nvinfo : EIATTR_CRS_STACK_SIZE
	.align		4
.L_41:
        /*05c4*/ 	.byte	0x04, 0x1e
        /*05c6*/ 	.short	(.L_43 - .L_42)
.L_42:
        /*05c8*/ 	.word	0x00000000


	//----- nvinfo : EIATTR_CBANK_PARAM_SIZE
	.align		4
.L_43:
        /*05cc*/ 	.byte	0x03, 0x19
        /*05ce*/ 	.short	0x0470


	//----- nvinfo : EIATTR_PARAM_CBANK
	.align		4
        /*05d0*/ 	.byte	0x04, 0x0a
        /*05d2*/ 	.short	(.L_45 - .L_44)
	.align		4
.L_44:
        /*05d4*/ 	.word	index@(.nv.constant0._ZN7cutlass13device_kernelINS_4gemm6kernel13GemmUniversalIN4cute5tupleIJiiiiEEENS1_10collective13CollectiveMmaINS1_34MainloopSm90TmaGmmaWarpSpecializedILi14ENS5_IJNS4_1CILi1EEESB_SB_EEENS1_32KernelTmaWarpSpecializedPingpongEEENS5_IJNSA_ILi64EEESF_NSA_ILi32EEEEEEfNS5_IJlSB_lEEEfSI_NS4_8TiledMMAINS4_8MMA_AtomIJNS4_4SM904GMMA29MMA_64x64x8_F32TF32TF32_SS_TNILNSM_7ScaleInE1ELSO_1EEEEEENS4_6LayoutISC_NS5_IJNSA_ILi0EEESS_SS_EEEEENS5_IJNS4_10UnderscoreESV_SV_EEEEENS4_13SM90_TMA_LOADENS4_14ComposedLayoutINS4_7SwizzleILi3ELi4ELi3EEENS4_18smem_ptr_flag_bitsILi32EEENSR_INS5_IJNSA_ILi8EEESG_EEENS5_IJSG_SB_EEEEEEEvNS4_8identityESY_S18_vS19_EENS_8epilogue10collective6detail29Sm90TmaWarpSpecializedAdapterINS1C_15DefaultEpilogueINS_10tfloat32_tESI_SI_NS1B_6thread17LinearCombinationIS1G_Li1EffLNS1H_9ScaleType4KindE0ELNS_15FloatRoundStyleE2ES1G_EENS1_15EpilogueDefaultEEEEEvvEEEEvNT_6ParamsE)
        /*05d8*/ 	.short	0x0210
        /*05da*/ 	.short	0x0470


	//----- nvinfo : EIATTR_SW_WAR
	.align		4
.L_45:
        /*05dc*/ 	.byte	0x04, 0x36
        /*05de*/ 	.short	(.L_47 - .L_46)
.L_46:
        /*05e0*/ 	.word	0x00000008
.L_47:


//--------------------- .nv.callgraph             --------------------------
	.section	.nv.callgraph,"",@"SHT_CUDA_CALLGRAPH"
	.align	4
	.sectionentsize	8
	.align		4
        /*0000*/ 	.word	0x00000000
	.align		4
        /*0004*/ 	.word	0xffffffff
	.align		4
        /*0008*/ 	.word	index@(_ZN7cutlass13device_kernelINS_4gemm6kernel13GemmUniversalIN4cute5tupleIJiiiiEEENS1_10collective13CollectiveMmaINS1_34MainloopSm90TmaGmmaWarpSpecializedILi14ENS5_IJNS4_1CILi1EEESB_SB_EEENS1_32KernelTmaWarpSpecializedPingpongEEENS5_IJNSA_ILi64EEESF_NSA_ILi32EEEEEEfNS5_IJlSB_lEEEfSI_NS4_8TiledMMAINS4_8MMA_AtomIJNS4_4SM904GMMA29MMA_64x64x8_F32TF32TF32_SS_TNILNSM_7ScaleInE1ELSO_1EEEEEENS4_6LayoutISC_NS5_IJNSA_ILi0EEESS_SS_EEEEENS5_IJNS4_10UnderscoreESV_SV_EEEEENS4_13SM90_TMA_LOADENS4_14ComposedLayoutINS4_7SwizzleILi3ELi4ELi3EEENS4_18smem_ptr_flag_bitsILi32EEENSR_INS5_IJNSA_ILi8EEESG_EEENS5_IJSG_SB_EEEEEEEvNS4_8identityESY_S18_vS19_EENS_8epilogue10collective6detail29Sm90TmaWarpSpecializedAdapterINS1C_15DefaultEpilogueINS_10tfloat32_tESI_SI_NS1B_6thread17LinearCombinationIS1G_Li1EffLNS1H_9ScaleType4KindE0ELNS_15FloatRoundStyleE2ES1G_EENS1_15EpilogueDefaultEEEEEvvEEEEvNT_6ParamsE)
	.align		4
        /*000c*/ 	.word	index@(__assertfail)
	.align		4
        /*0010*/ 	.word	0x00000000
	.align		4
        /*0014*/ 	.word	0xfffffffe
	.align		4
        /*0018*/ 	.word	0x00000000
	.align		4
        /*001c*/ 	.word	0xfffffffd
	.align		4
        /*0020*/ 	.word	0x00000000
	.align		4
        /*0024*/ 	.word	0xfffffffc


//--------------------- .nv.constant4             --------------------------
	.section	.nv.constant4,"a",@progbits
	.align	8
	.align		8
.nv.constant4:
        /*0000*/ 	.dword	__assertfail
	.align		8
        /*0008*/ 	.dword	__unnamed_1
	.align		8
        /*0010*/ 	.dword	_ZN39_INTERNAL_07a8bcdd_4_k_cu_01eca87b_31794cuda3std3__45__cpo5beginE
	.align		8
        /*0018*/ 	.dword	_ZN39_INTERNAL_07a8bcdd_4_k_cu_01eca87b_31794cuda3std3__45__cpo3endE
	.align		8
        /*0020*/ 	.dword	_ZN39_INTERNAL_07a8bcdd_4_k_cu_01eca87b_31794cuda3std3__45__cpo6cbeginE
	.align		8
        /*0028*/ 	.dword	_ZN39_INTERNAL_07a8bcdd_4_k_cu_01eca87b_31794cuda3std3__45__cpo4cendE
	.align		8
        /*0030*/ 	.dword	_ZN39_INTERNAL_07a8bcdd_4_k_cu_01eca87b_31794cuda3std3__441_GLOBAL__N__07a8bcdd_4_k_cu_01eca87b_31796ignoreE
	.align		8
        /*0038*/ 	.dword	_ZN39_INTERNAL_07a8bcdd_4_k_cu_01eca87b_31794cuda3std3__419piecewise_constructE
	.align		8
        /*0040*/ 	.dword	_ZN39_INTERNAL_07a8bcdd_4_k_cu_01eca87b_31794cuda3std3__48in_placeE
	.align		8
        /*0048*/ 	.dword	_ZN39_INTERNAL_07a8bcdd_4_k_cu_01eca87b_31794cuda3std6ranges3__45__cpo4swapE
	.align		8
        /*0050*/ 	.dword	_ZN39_INTERNAL_07a8bcdd_4_k_cu_01eca87b_31794cuda3std6ranges3__45__cpo9iter_moveE
	.align		8
        /*0058*/ 	.dword	_ZN39_INTERNAL_07a8bcdd_4_k_cu_01eca87b_31794cute7productE
	.align		8
        /*0060*/ 	.dword	_ZN39_INTERNAL_07a8bcdd_4_k_cu_01eca87b_31794cute1_E
	.align		8
        /*0068*/ 	.dword	$str$22
	.align		8
        /*0070*/ 	.dword	$str$23


//--------------------- .text._ZN7cutlass13device_kernelINS_4gemm6kernel13GemmUniversalIN4cute5tupleIJiiiiEEENS1_10collective13CollectiveMmaINS1_34MainloopSm90TmaGmmaWarpSpecializedILi14ENS5_IJNS4_1CILi1EEESB_SB_EEENS1_32KernelTmaWarpSpecializedPingpongEEENS5_IJNSA_ILi64EEESF_NSA_ILi32EEEEEEfNS5_IJlSB_lEEEfSI_NS4_8TiledMMAINS4_8MMA_AtomIJNS4_4SM904GMMA29MMA_64x64x8_F32TF32TF32_SS_TNILNSM_7ScaleInE1ELSO_1EEEEEENS4_6LayoutISC_NS5_IJNSA_ILi0EEESS_SS_EEEEENS5_IJNS4_10UnderscoreESV_SV_EEEEENS4_13SM90_TMA_LOADENS4_14ComposedLayoutINS4_7SwizzleILi3ELi4ELi3EEENS4_18smem_ptr_flag_bitsILi32EEENSR_INS5_IJNSA_ILi8EEESG_EEENS5_IJSG_SB_EEEEEEEvNS4_8identityESY_S18_vS19_EENS_8epilogue10collective6detail29Sm90TmaWarpSpecializedAdapterINS1C_15DefaultEpilogueINS_10tfloat32_tESI_SI_NS1B_6thread17LinearCombinationIS1G_Li1EffLNS1H_9ScaleType4KindE0ELNS_15FloatRoundStyleE2ES1G_EENS1_15EpilogueDefaultEEEEEvvEEEEvNT_6ParamsE --------------------------
	.section	.text._ZN7cutlass13device_kernelINS_4gemm6kernel13GemmUniversalIN4cute5tupleIJiiiiEEENS1_10collective13CollectiveMmaINS1_34MainloopSm90TmaGmmaWarpSpecializedILi14ENS5_IJNS4_1CILi1EEESB_SB_EEENS1_32KernelTmaWarpSpecializedPingpongEEENS5_IJNSA_ILi64EEESF_NSA_ILi32EEEEEEfNS5_IJlSB_lEEEfSI_NS4_8TiledMMAINS4_8MMA_AtomIJNS4_4SM904GMMA29MMA_64x64x8_F32TF32TF32_SS_TNILNSM_7ScaleInE1ELSO_1EEEEEENS4_6LayoutISC_NS5_IJNSA_ILi0EEESS_SS_EEEEENS5_IJNS4_10UnderscoreESV_SV_EEEEENS4_13SM90_TMA_LOADENS4_14ComposedLayoutINS4_7SwizzleILi3ELi4ELi3EEENS4_18smem_ptr_flag_bitsILi32EEENSR_INS5_IJNSA_ILi8EEESG_EEENS5_IJSG_SB_EEEEEEEvNS4_8identityESY_S18_vS19_EENS_8epilogue10collective6detail29Sm90TmaWarpSpecializedAdapterINS1C_15DefaultEpilogueINS_10tfloat32_tESI_SI_NS1B_6thread17LinearCombinationIS1G_Li1EffLNS1H_9ScaleType4KindE0ELNS_15FloatRoundStyleE2ES1G_EENS1_15EpilogueDefaultEEEEEvvEEEEvNT_6ParamsE,"ax",@progbits
	.align	128
.text._ZN7cutlass13device_kernelINS_4gemm6kernel13GemmUniversalIN4cute5tupleIJiiiiEEENS1_10collective13CollectiveMmaINS1_34MainloopSm90TmaGmmaWarpSpecializedILi14ENS5_IJNS4_1CILi1EEESB_SB_EEENS1_32KernelTmaWarpSpecializedPingpongEEENS5_IJNSA_ILi64EEESF_NSA_ILi32EEEEEEfNS5_IJlSB_lEEEfSI_NS4_8TiledMMAINS4_8MMA_AtomIJNS4_4SM904GMMA29MMA_64x64x8_F32TF32TF32_SS_TNILNSM_7ScaleInE1ELSO_1EEEEEENS4_6LayoutISC_NS5_IJNSA_ILi0EEESS_SS_EEEEENS5_IJNS4_10UnderscoreESV_SV_EEEEENS4_13SM90_TMA_LOADENS4_14ComposedLayoutINS4_7SwizzleILi3ELi4ELi3EEENS4_18smem_ptr_flag_bitsILi32EEENSR_INS5_IJNSA_ILi8EEESG_EEENS5_IJSG_SB_EEEEEEEvNS4_8identityESY_S18_vS19_EENS_8epilogue10collective6detail29Sm90TmaWarpSpecializedAdapterINS1C_15DefaultEpilogueINS_10tfloat32_tESI_SI_NS1B_6thread17LinearCombinationIS1G_Li1EffLNS1H_9ScaleType4KindE0ELNS_15FloatRoundStyleE2ES1G_EENS1_15EpilogueDefaultEEEEEvvEEEEvNT_6ParamsE:
        .type           _ZN7cutlass13device_kernelINS_4gemm6kernel13GemmUniversalIN4cute5tupleIJiiiiEEENS1_10collective13CollectiveMmaINS1_34MainloopSm90TmaGmmaWarpSpecializedILi14ENS5_IJNS4_1CILi1EEESB_SB_EEENS1_32KernelTmaWarpSpecializedPingpongEEENS5_IJNSA_ILi64EEESF_NSA_ILi32EEEEEEfNS5_IJlSB_lEEEfSI_NS4_8TiledMMAINS4_8MMA_AtomIJNS4_4SM904GMMA29MMA_64x64x8_F32TF32TF32_SS_TNILNSM_7ScaleInE1ELSO_1EEEEEENS4_6LayoutISC_NS5_IJNSA_ILi0EEESS_SS_EEEEENS5_IJNS4_10UnderscoreESV_SV_EEEEENS4_13SM90_TMA_LOADENS4_14ComposedLayoutINS4_7SwizzleILi3ELi4ELi3EEENS4_18smem_ptr_flag_bitsILi32EEENSR_INS5_IJNSA_ILi8EEESG_EEENS5_IJSG_SB_EEEEEEEvNS4_8identityESY_S18_vS19_EENS_8epilogue10collective6detail29Sm90TmaWarpSpecializedAdapterINS1C_15DefaultEpilogueINS_10tfloat32_tESI_SI_NS1B_6thread17LinearCombinationIS1G_Li1EffLNS1H_9ScaleType4KindE0ELNS_15FloatRoundStyleE2ES1G_EENS1_15EpilogueDefaultEEEEEvvEEEEvNT_6ParamsE,@function
        .size           _ZN7cutlass13device_kernelINS_4gemm6kernel13GemmUniversalIN4cute5tupleIJiiiiEEENS1_10collective13CollectiveMmaINS1_34MainloopSm90TmaGmmaWarpSpecializedILi14ENS5_IJNS4_1CILi1EEESB_SB_EEENS1_32KernelTmaWarpSpecializedPingpongEEENS5_IJNSA_ILi64EEESF_NSA_ILi32EEEEEEfNS5_IJlSB_lEEEfSI_NS4_8TiledMMAINS4_8MMA_AtomIJNS4_4SM904GMMA29MMA_64x64x8_F32TF32TF32_SS_TNILNSM_7ScaleInE1ELSO_1EEEEEENS4_6LayoutISC_NS5_IJNSA_ILi0EEESS_SS_EEEEENS5_IJNS4_10UnderscoreESV_SV_EEEEENS4_13SM90_TMA_LOADENS4_14ComposedLayoutINS4_7SwizzleILi3ELi4ELi3EEENS4_18smem_ptr_flag_bitsILi32EEENSR_INS5_IJNSA_ILi8EEESG_EEENS5_IJSG_SB_EEEEEEEvNS4_8identityESY_S18_vS19_EENS_8epilogue10collective6detail29Sm90TmaWarpSpecializedAdapterINS1C_15DefaultEpilogueINS_10tfloat32_tESI_SI_NS1B_6thread17LinearCombinationIS1G_Li1EffLNS1H_9ScaleType4KindE0ELNS_15FloatRoundStyleE2ES1G_EENS1_15EpilogueDefaultEEEEEvvEEEEvNT_6ParamsE,(.L_x_154 - _ZN7cutlass13device_kernelINS_4gemm6kernel13GemmUniversalIN4cute5tupleIJiiiiEEENS1_10collective13CollectiveMmaINS1_34MainloopSm90TmaGmmaWarpSpecializedILi14ENS5_IJNS4_1CILi1EEESB_SB_EEENS1_32KernelTmaWarpSpecializedPingpongEEENS5_IJNSA_ILi64EEESF_NSA_ILi32EEEEEEfNS5_IJlSB_lEEEfSI_NS4_8TiledMMAINS4_8MMA_AtomIJNS4_4SM904GMMA29MMA_64x64x8_F32TF32TF32_SS_TNILNSM_7ScaleInE1ELSO_1EEEEEENS4_6LayoutISC_NS5_IJNSA_ILi0EEESS_SS_EEEEENS5_IJNS4_10UnderscoreESV_SV_EEEEENS4_13SM90_TMA_LOADENS4_14ComposedLayoutINS4_7SwizzleILi3ELi4ELi3EEENS4_18smem_ptr_flag_bitsILi32EEENSR_INS5_IJNSA_ILi8EEESG_EEENS5_IJSG_SB_EEEEEEEvNS4_8identityESY_S18_vS19_EENS_8epilogue10collective6detail29Sm90TmaWarpSpecializedAdapterINS1C_15DefaultEpilogueINS_10tfloat32_tESI_SI_NS1B_6thread17LinearCombinationIS1G_Li1EffLNS1H_9ScaleType4KindE0ELNS_15FloatRoundStyleE2ES1G_EENS1_15EpilogueDefaultEEEEEvvEEEEvNT_6ParamsE)
        .other          _ZN7cutlass13device_kernelINS_4gemm6kernel13GemmUniversalIN4cute5tupleIJiiiiEEENS1_10collective13CollectiveMmaINS1_34MainloopSm90TmaGmmaWarpSpecializedILi14ENS5_IJNS4_1CILi1EEESB_SB_EEENS1_32KernelTmaWarpSpecializedPingpongEEENS5_IJNSA_ILi64EEESF_NSA_ILi32EEEEEEfNS5_IJlSB_lEEEfSI_NS4_8TiledMMAINS4_8MMA_AtomIJNS4_4SM904GMMA29MMA_64x64x8_F32TF32TF32_SS_TNILNSM_7ScaleInE1ELSO_1EEEEEENS4_6LayoutISC_NS5_IJNSA_ILi0EEESS_SS_EEEEENS5_IJNS4_10UnderscoreESV_SV_EEEEENS4_13SM90_TMA_LOADENS4_14ComposedLayoutINS4_7SwizzleILi3ELi4ELi3EEENS4_18smem_ptr_flag_bitsILi32EEENSR_INS5_IJNSA_ILi8EEESG_EEENS5_IJSG_SB_EEEEEEEvNS4_8identityESY_S18_vS19_EENS_8epilogue10collective6detail29Sm90TmaWarpSpecializedAdapterINS1C_15DefaultEpilogueINS_10tfloat32_tESI_SI_NS1B_6thread17LinearCombinationIS1G_Li1EffLNS1H_9ScaleType4KindE0ELNS_15FloatRoundStyleE2ES1G_EENS1_15EpilogueDefaultEEEEEvvEEEEvNT_6ParamsE,@"STO_CUDA_ENTRY STV_DEFAULT"
_ZN7cutlass13device_kernelINS_4gemm6kernel13GemmUniversalIN4cute5tupleIJiiiiEEENS1_10collective13CollectiveMmaINS1_34MainloopSm90TmaGmmaWarpSpecializedILi14ENS5_IJNS4_1CILi1EEESB_SB_EEENS1_32KernelTmaWarpSpecializedPingpongEEENS5_IJNSA_ILi64EEESF_NSA_ILi32EEEEEEfNS5_IJlSB_lEEEfSI_NS4_8TiledMMAINS4_8MMA_AtomIJNS4_4SM904GMMA29MMA_64x64x8_F32TF32TF32_SS_TNILNSM_7ScaleInE1ELSO_1EEEEEENS4_6LayoutISC_NS5_IJNSA_ILi0EEESS_SS_EEEEENS5_IJNS4_10UnderscoreESV_SV_EEEEENS4_13SM90_TMA_LOADENS4_14ComposedLayoutINS4_7SwizzleILi3ELi4ELi3EEENS4_18smem_ptr_flag_bitsILi32EEENSR_INS5_IJNSA_ILi8EEESG_EEENS5_IJSG_SB_EEEEEEEvNS4_8identityESY_S18_vS19_EENS_8epilogue10collective6detail29Sm90TmaWarpSpecializedAdapterINS1C_15DefaultEpilogueINS_10tfloat32_tESI_SI_NS1B_6thread17LinearCombinationIS1G_Li1EffLNS1H_9ScaleType4KindE0ELNS_15FloatRoundStyleE2ES1G_EENS1_15EpilogueDefaultEEEEEvvEEEEvNT_6ParamsE:
[----:B------:R-:W0:Y:S02]  /*0000*/  LDC R1, c[0x0][0x28] ;  /* 0x00000a00ff017b82 */ /* 0x000e240000000800 */
[----:B0-----:R-:W-:Y:S01]  /*0010*/  VIADD R1, R1, 0xfffffff8 ;  /* 0xfffffff801017836 */ /* 0x001fe20000000000 */
[----:B------:R-:W0:Y:S01]  /*0020*/  S2R R4, SR_TID.X ;  /* 0x0000000000047919 */ /* 0x000e220000002100 */
[----:B------:R-:W-:Y:S01]  /*0030*/  ELECT P0, URZ, PT ;  /* 0x00000000003f782f */ /* 0x000fe20003800000 */
[----:B------:R-:W-:Y:S01]  /*0040*/  BSSY B0, `(.L_x_0) ;  /* 0x000000f000007945 */ /* 0x000fe20003800000 */
[--C-:B0-----:R-:W-:Y:S02]  /*0050*/  SHF.R.U32.HI R0, RZ, 0x5, R4.reuse ;  /* 0x00000005ff007819 */ /* 0x101fe40000011604 */
[----:B------:R-:W-:-:S03]  /*0060*/  SHF.R.U32.HI R5, RZ, 0x7, R4 ;  /* 0x00000007ff057819 */ /* 0x000fc60000011604 */
[----:B------:R-:W0:Y:S04]  /*0070*/  SHFL.IDX PT, R2, R0, RZ, 0x1f ;  /* 0x00001fff00027589 */ /* 0x000e2800000e0000 */
[----:B------:R1:W2:Y:S01]  /*0080*/  SHFL.IDX PT, R8, R5, RZ, 0x1f ;  /* 0x00001fff05087589 */ /* 0x0002a200000e0000 */
[----:B0-----:R-:W-:-:S13]  /*0090*/  ISETP.NE.OR P0, PT, R2, RZ, !P0 ;  /* 0x000000ff0200720c */ /* 0x001fda0004705670 */
[----:B-12---:R-:W-:Y:S05]  /*00a0*/  @P0 BRA `(.L_x_1) ;  /* 0x0000000000200947 */ /* 0x006fea0003800000 */
[----:B------:R-:W-:Y:S02]  /*00b0*/  ULDC.64 UR4, c[0x0][0x198] ;  /* 0x0000660000047ab9 */ /* 0x000fe40000000a00 */
[----:B------:R-:W-:Y:S02]  /*00c0*/  UIADD3 UR6, UP0, UR4, 0xf0, URZ ;  /* 0x000000f004067890 */ /* 0x000fe4000ff1e03f */
[----:B------:R-:W-:Y:S02]  /*00d0*/  UIADD3 UR4, UP1, UR4, 0x1f0, URZ ;  /* 0x000001f004047890 */ /* 0x000fe4000ff3e03f */
[----:B------:R-:W-:Y:S02]  /*00e0*/  UIADD3.X UR7, URZ, UR5, URZ, UP0, !UPT ;  /* 0x000000053f077290 */ /* 0x000fe400087fe43f */
[----:B------:R-:W-:-:S07]  /*00f0*/  UIADD3.X UR5, URZ, UR5, URZ, UP1, !UPT ;  /* 0x000000053f057290 */ /* 0x000fce0008ffe43f */
[----:B------:R0:W-:Y:S02]  /*0100*/  UTMACCTL.PF [UR6] ;  /* 0x00000000060079b9 */ /* 0x0001e40008040000 */
[----:B------:R0:W-:Y:S02]  /*0110*/  UTMACCTL.PF [UR4] ;  /* 0x00000000040079b9 */ /* 0x0001e40008040000 */
[----:B0-----:R-:W-:Y:S01]  /*0120*/  NOP ;  /* 0x0000000000007918 */ /* 0x001fe20000000000 */
.L_x_1:
[----:B------:R-:W-:Y:S05]  /*0130*/  BSYNC B0 ;  /* 0x0000000000007941 */ /* 0x000fea0003800000 */
.L_x_0:
[----:B------:R-:W0:Y:S02]  /*0140*/  SHFL.IDX PT, R3, R0, RZ, 0x1f ;  /* 0x00001fff00037589 */ /* 0x000e2400000e0000 */
[----:B0-----:R-:W-:-:S13]  /*0150*/  ISETP.NE.AND P0, PT, R3, RZ, PT ;  /* 0x000000ff0300720c */ /* 0x001fda0003f05270 */
[----:B------:R-:W-:Y:S05]  /*0160*/  @P0 BRA `(.L_x_2) ;  /* 0x0000000000b40947 */ /* 0x000fea0003800000 */
[----:B------:R-:W-:Y:S01]  /*0170*/  ELECT P0, URZ, PT ;  /* 0x00000000003f782f */ /* 0x000fe20003800000 */
[----:B------:R-:W-:-:S12]  /*0180*/  BSSY B0, `(.L_x_2) ;  /* 0x000002b000007945 */ /* 0x000fd80003800000 */
[----:B------:R-:W-:Y:S05]  /*0190*/  @!P0 BRA `(.L_x_3) ;  /* 0x0000000000a48947 */ /* 0x000fea0003800000 */
[----:B------:R-:W0:Y:S01]  /*01a0*/  S2UR UR8, SR_CgaCtaId ;  /* 0x00000000000879c3 */ /* 0x000e220000008800 */
[----:B------:R-:W-:Y:S01]  /*01b0*/  UMOV UR4, 0x400 ;  /* 0x0000040000047882 */ /* 0x000fe20000000000 */
[----:B------:R-:W-:Y:S01]  /*01c0*/  UMOV UR5, 0x1 ;  /* 0x0000000100057882 */ /* 0x000fe20000000000 */
[----:B------:R-:W-:Y:S02]  /*01d0*/  UMOV UR6, 0x80 ;  /* 0x0000008000067882 */ /* 0x000fe40000000000 */
[----:B------:R-:W-:-:S04]  /*01e0*/  UIADD3 UR6, -UR6, 0x100000, URZ ;  /* 0x0010000006067890 */ /* 0x000fc8000fffe13f */
[----:B------:R-:W-:Y:S02]  /*01f0*/  USHF.L.U32 UR7, UR6, 0xb, URZ ;  /* 0x0000000b06077899 */ /* 0x000fe4000800063f */
[----:B------:R-:W-:Y:S02]  /*0200*/  USHF.L.U32 UR6, UR6, 0x1, URZ ;  /* 0x0000000106067899 */ /* 0x000fe4000800063f */
[----:B0-----:R-:W-:Y:S02]  /*0210*/  ULEA UR8, UR8, UR4, 0x18 ;  /* 0x0000000408087291 */ /* 0x001fe4000f8ec03f */
[----:B------:R-:W-:-:S04]  /*0220*/  UIADD3 UR4, -UR5, 0x100000, URZ ;  /* 0x0010000005047890 */ /* 0x000fc8000fffe13f */
[----:B------:R-:W-:Y:S02]  /*0230*/  USHF.L.U32 UR5, UR4, 0xb, URZ ;  /* 0x0000000b04057899 */ /* 0x000fe4000800063f */
[----:B------:R-:W-:Y:S01]  /*0240*/  USHF.L.U32 UR4, UR4, 0x1, URZ ;  /* 0x0000000104047899 */ /* 0x000fe2000800063f */
[----:B------:R-:W0:Y:S11]  /*0250*/  FENCE.VIEW.ASYNC.S ;  /* 0x00000000000073c6 */ /* 0x000e360000000000 */
[----:B0-----:R0:W1:Y:S01]  /*0260*/  SYNCS.EXCH.64 URZ, [UR8], UR4 ;  /* 0x00000004083f75b2 */ /* 0x0010620008000100 */
[----:B------:R0:W2:Y:S01]  /*0270*/  SYNCS.EXCH.64 URZ, [UR8+0x70], UR6 ;  /* 0x00007006083f75b2 */ /* 0x0000a20008000100 */
[----:B------:R0:W3:Y:S01]  /*0280*/  SYNCS.EXCH.64 URZ, [UR8+0x8], UR4 ;  /* 0x00000804083f75b2 */ /* 0x0000e20008000100 */
[----:B------:R0:W4:Y:S01]  /*0290*/  SYNCS.EXCH.64 URZ, [UR8+0x78], UR6 ;  /* 0x00007806083f75b2 */ /* 0x0001220008000100 */
[----:B------:R0:W0:Y:S01]  /*02a0*/  SYNCS.EXCH.64 URZ, [UR8+0x10], UR4 ;  /* 0x00001004083f75b2 */ /* 0x0000220008000100 */
        /* <DEDUP_REMOVED lines=23> */
[----:B-1234-:R-:W-:Y:S01]  /*0420*/  NOP ;  /* 0x0000000000007918 */ /* 0x01efe20000000000 */
.L_x_3:
[----:B0-----:R-:W-:Y:S05]  /*0430*/  BSYNC B0 ;  /* 0x0000000000007941 */ /* 0x001fea0003800000 */
.L_x_2:
[----:B------:R-:W0:Y:S01]  /*0440*/  SHFL.IDX PT, R6, R0, RZ, 0x1f ;  /* 0x00001fff00067589 */ /* 0x000e2200000e0000 */
[----:B------:R-:W-:Y:S01]  /*0450*/  ELECT P0, URZ, PT ;  /* 0x00000000003f782f */ /* 0x000fe20003800000 */
[----:B------:R-:W-:Y:S01]  /*0460*/  NOP ;  /* 0x0000000000007918 */ /* 0x000fe20000000000 */
[----:B------:R-:W-:Y:S01]  /*0470*/  ELECT P1, URZ, PT ;  /* 0x00000000003f782f */ /* 0x000fe20003820000 */
[----:B------:R-:W1:Y:S01]  /*0480*/  SHFL.IDX PT, R3, R0, RZ, 0x1f ;  /* 0x00001fff00037589 */ /* 0x000e6200000e0000 */
[----:B------:R-:W-:Y:S01]  /*0490*/  UMOV UR4, 0x20 ;  /* 0x0000002000047882 */ /* 0x000fe20000000000 */
[----:B------:R-:W-:Y:S01]  /*04a0*/  UMOV UR11, 0x80 ;  /* 0x00000080000b7882 */ /* 0x000fe20000000000 */
[----:B------:R-:W-:Y:S01]  /*04b0*/  NOP ;  /* 0x0000000000007918 */ /* 0x000fe20000000000 */
[C---:B------:R-:W-:Y:S01]  /*04c0*/  VIADD R33, R8.reuse, 0xffffffff ;  /* 0xffffffff08217836 */ /* 0x040fe20000000000 */
[----:B------:R-:W2:Y:S01]  /*04d0*/  SHFL.IDX PT, R5, R5, RZ, 0x1f ;  /* 0x00001fff05057589 */ /* 0x000ea200000e0000 */
[----:B------:R-:W-:Y:S01]  /*04e0*/  ULDC.64 UR36, c[0x0][0x208] ;  /* 0x0000820000247ab9 */ /* 0x000fe20000000a00 */
[----:B------:R-:W-:-:S02]  /*04f0*/  ISETP.NE.AND P2, PT, R8, RZ, PT ;  /* 0x000000ff0800720c */ /* 0x000fc40003f45270 */
[----:B------:R-:W-:Y:S02]  /*0500*/  ISETP.GE.U32.AND P3, PT, R33, 0x2, PT ;  /* 0x000000022100780c */ /* 0x000fe40003f66070 */
[----:B0-----:R-:W-:Y:S02]  /*0510*/  ISETP.NE.OR P0, PT, R6, RZ, !P0 ;  /* 0x000000ff0600720c */ /* 0x001fe40004705670 */
[----:B-1----:R-:W-:Y:S02]  /*0520*/  ISETP.NE.OR P1, PT, R3, RZ, !P1 ;  /* 0x000000ff0300720c */ /* 0x002fe40004f25670 */
[----:B------:R-:W-:-:S04]  /*0530*/  SHF.R.S32.HI R3, RZ, 0x1f, R2 ;  /* 0x0000001fff037819 */ /* 0x000fc80000011402 */
[----:B------:R-:W-:-:S05]  /*0540*/  LEA.HI R3, R3, R2, RZ, 0x2 ;  /* 0x0000000203037211 */ /* 0x000fca00078f10ff */
[----:B------:R-:W-:Y:S01]  /*0550*/  VOTEU.ALL UP0, P0 ;  /* 0x00000000003f7886 */ /* 0x000fe20000000000 */
[----:B------:R-:W-:Y:S01]  /*0560*/  LOP3.LUT R3, R3, 0xfffffffc, RZ, 0xc0, !PT ;  /* 0xfffffffc03037812 */ /* 0x000fe200078ec0ff */
[----:B------:R-:W-:-:S03]  /*0570*/  VOTEU.ALL UP1, P1 ;  /* 0x00000000003f7886 */ /* 0x000fc60000820000 */
[----:B------:R-:W0:Y:S01]  /*0580*/  @!UP0 S2UR UR7, SR_CgaCtaId ;  /* 0x00000000000789c3 */ /* 0x000e220000008800 */
[----:B------:R-:W-:Y:S01]  /*0590*/  @!UP0 UMOV UR6, 0x400 ;  /* 0x0000040000068882 */ /* 0x000fe20000000000 */
[----:B------:R-:W-:-:S04]  /*05a0*/  @!UP0 UIADD3 UR4, -UR4, 0x100000, URZ ;  /* 0x0010000004048890 */ /* 0x000fc8000fffe13f */
[----:B------:R-:W-:Y:S02]  /*05b0*/  @!UP0 USHF.L.U32 UR5, UR4, 0xb, URZ ;  /* 0x0000000b04058899 */ /* 0x000fe4000800063f */
[----:B------:R-:W-:Y:S01]  /*05c0*/  @!UP0 USHF.L.U32 UR4, UR4, 0x1, URZ ;  /* 0x0000000104048899 */ /* 0x000fe2000800063f */
[----:B------:R-:W-:Y:S01]  /*05d0*/  IMAD.IADD R0, R2, 0x1, -R3 ;  /* 0x0000000102007824 */ /* 0x000fe200078e0a03 */
[----:B------:R-:W-:Y:S01]  /*05e0*/  @!UP1 UMOV UR9, 0x400 ;  /* 0x0000040000099882 */ /* 0x000fe20000000000 */
[----:B------:R-:W-:Y:S01]  /*05f0*/  VOTEU.ALL UP2, P1 ;  /* 0x00000000003f7886 */ /* 0x000fe20000840000 */
[----:B------:R-:W-:Y:S01]  /*0600*/  VOTEU.ALL UP3, P1 ;  /* 0x00000000003f7886 */ /* 0x000fe20000860000 */
[----:B------:R-:W-:Y:S01]  /*0610*/  VOTEU.ALL UP4, P1 ;  /* 0x00000000003f7886 */ /* 0x000fe20000880000 */
[----:B------:R-:W1:Y:S01]  /*0620*/  @!UP1 S2UR UR10, SR_CgaCtaId ;  /* 0x00000000000a99c3 */ /* 0x000e620000008800 */
[----:B------:R-:W-:Y:S01]  /*0630*/  VOTEU.ALL UP5, P1 ;  /* 0x00000000003f7886 */ /* 0x000fe200008a0000 */
[----:B------:R-:W-:-:S04]  /*0640*/  SHF.R.S32.HI R3, RZ, 0x1f, R4 ;  /* 0x0000001fff037819 */ /* 0x000fc80000011404 */
[----:B------:R-:W-:-:S04]  /*0650*/  LEA.HI R3, R3, R4, RZ, 0x7 ;  /* 0x0000000403037211 */ /* 0x000fc800078f38ff */
[----:B------:R-:W-:-:S05]  /*0660*/  LOP3.LUT R3, R3, 0xffffff80, RZ, 0xc0, !PT ;  /* 0xffffff8003037812 */ /* 0x000fca00078ec0ff */
[----:B------:R-:W-:Y:S01]  /*0670*/  IMAD.IADD R3, R4, 0x1, -R3 ;  /* 0x0000000104037824 */ /* 0x000fe200078e0a03 */
[----:B0-----:R-:W-:Y:S02]  /*0680*/  @!UP0 ULEA UR8, UR7, UR6, 0x18 ;  /* 0x0000000607088291 */ /* 0x001fe4000f8ec03f */
[----:B------:R-:W-:-:S04]  /*0690*/  @!UP1 UIADD3 UR6, -UR11, 0x100000, URZ ;  /* 0x001000000b069890 */ /* 0x000fc8000fffe13f */
[----:B------:R-:W-:Y:S02]  /*06a0*/  @!UP1 USHF.L.U32 UR7, UR6, 0xb, URZ ;  /* 0x0000000b06079899 */ /* 0x000fe4000800063f */
[----:B------:R-:W-:Y:S01]  /*06b0*/  @!UP1 USHF.L.U32 UR6, UR6, 0x1, URZ ;  /* 0x0000000106069899 */ /* 0x000fe2000800063f */
[----:B------:R-:W-:Y:S01]  /*06c0*/  VOTEU.ALL UP0, P0 ;  /* 0x00000000003f7886 */ /* 0x000fe20000000000 */
[----:B-1----:R-:W-:Y:S01]  /*06d0*/  @!UP1 ULEA UR9, UR10, UR9, 0x18 ;  /* 0x000000090a099291 */ /* 0x002fe2000f8ec03f */
[----:B------:R-:W-:Y:S02]  /*06e0*/  VOTEU.ALL UP1, P0 ;  /* 0x00000000003f7886 */ /* 0x000fe40000020000 */
[----:B------:R-:W-:Y:S01]  /*06f0*/  ULDC.64 UR10, c[0x0][0x598] ;  /* 0x00016600000a7ab9 */ /* 0x000fe20000000a00 */
[----:B------:R-:W-:Y:S01]  /*0700*/  ISETP.NE.AND P0, PT, R0, 0x3, PT ;  /* 0x000000030000780c */ /* 0x000fe20003f05270 */
[----:B------:R-:W0:Y:S02]  /*0710*/  FENCE.VIEW.ASYNC.S ;  /* 0x00000000000073c6 */ /* 0x000e240000000000 */
[----:B0-----:R0:W1:Y:S01]  /*0720*/  @!UP0 SYNCS.EXCH.64 URZ, [UR8+0x110], UR4 ;  /* 0x00011004083f85b2 */ /* 0x0010620008000100 */
[----:B------:R-:W-:-:S02]  /*0730*/  ISETP.NE.U32.AND P1, PT, RZ, UR10, PT ;  /* 0x0000000aff007c0c */ /* 0x000fc4000bf25070 */
[----:B------:R-:W-:Y:S02]  /*0740*/  ISETP.EQ.OR P0, PT, R0, RZ, !P0 ;  /* 0x000000ff0000720c */ /* 0x000fe40004702670 */
[----:B------:R-:W-:Y:S02]  /*0750*/  ISETP.NE.AND.EX P1, PT, RZ, UR11, PT, P1 ;  /* 0x0000000bff007c0c */ /* 0x000fe4000bf25310 */
[----:B------:R-:W-:-:S04]  /*0760*/  ISETP.EQ.AND P0, PT, R8, RZ, P0 ;  /* 0x000000ff0800720c */ /* 0x000fc80000702270 */
[----:B------:R-:W-:-:S04]  /*0770*/  SEL R16, RZ, 0x1, !P0 ;  /* 0x00000001ff107807 */ /* 0x000fc80004000000 */
[----:B------:R-:W-:Y:S01]  /*0780*/  SEL R16, R16, 0x2, P3 ;  /* 0x0000000210107807 */ /* 0x000fe20001800000 */
[----:B------:R0:W1:Y:S01]  /*0790*/  @!UP1 SYNCS.EXCH.64 URZ, [UR8+0x118], UR4 ;  /* 0x00011804083f95b2 */ /* 0x0000620008000100 */
[----:B------:R-:W-:Y:S01]  /*07a0*/  NOP ;  /* 0x0000000000007918 */ /* 0x000fe20000000000 */
[----:B------:R0:W1:Y:S01]  /*07b0*/  @!UP2 SYNCS.EXCH.64 URZ, [UR9+0xf0], UR6 ;  /* 0x0000f006093fa5b2 */ /* 0x0000620008000100 */
[----:B------:R0:W1:Y:S01]  /*07c0*/  @!UP3 SYNCS.EXCH.64 URZ, [UR9+0xf8], UR6 ;  /* 0x0000f806093fb5b2 */ /* 0x0000620008000100 */
[----:B------:R0:W1:Y:S01]  /*07d0*/  @!UP4 SYNCS.EXCH.64 URZ, [UR9+0x100], UR6 ;  /* 0x00010006093fc5b2 */ /* 0x0000620008000100 */
[----:B------:R0:W1:Y:S01]  /*07e0*/  @!UP5 SYNCS.EXCH.64 URZ, [UR9+0x108], UR6 ;  /* 0x00010806093fd5b2 */ /* 0x0000620008000100 */
[----:B------:R-:W-:Y:S01]  /*07f0*/  NOP ;  /* 0x0000000000007918 */ /* 0x000fe20000000000 */
[----:B-1----:R-:W-:Y:S06]  /*0800*/  BAR.SYNC.DEFER_BLOCKING 0x0 ;  /* 0x0000000000007b1d */ /* 0x002fec0000010000 */
[----:B0-2---:R-:W-:Y:S05]  /*0810*/  @!P1 BRA `(.L_x_4) ;  /* 0x00000000001c9947 */ /* 0x005fea0003800000 */
[----:B------:R-:W0:Y:S02]  /*0820*/  LDC.64 R6, c[0x0][0x598] ;  /* 0x00016600ff067b82 */ /* 0x000e240000000a00 */
[----:B0-----:R-:W2:Y:S02]  /*0830*/  LDG.E.64 R6, desc[UR36][R6.64] ;  /* 0x0000002406067981 */ /* 0x001ea4000c1e1b00 */
[----:B--2---:R-:W-:-:S04]  /*0840*/  ISETP.NE.U32.AND P0, PT, R6, RZ, PT ;  /* 0x000000ff0600720c */ /* 0x004fc80003f05070 */
[----:B------:R-:W-:-:S13]  /*0850*/  ISETP.NE.AND.EX P0, PT, R7, RZ, PT, P0 ;  /* 0x000000ff0700720c */ /* 0x000fda0003f05300 */
[----:B------:R-:W-:Y:S05]  /*0860*/  @!P0 BRA `(.L_x_4) ;  /* 0x0000000000088947 */ /* 0x000fea0003800000 */
[----:B------:R1:W5:Y:S01]  /*0870*/  LD.E R56, desc[UR36][R6.64] ;  /* 0x0000002406387980 */ /* 0x000362000c101900 */
[----:B------:R-:W-:Y:S05]  /*0880*/  BRA `(.L_x_5) ;  /* 0x0000000000247947 */ /* 0x000fea0003800000 */
.L_x_4:
[----:B------:R-:W-:Y:S02]  /*0890*/  ULDC.64 UR4, c[0x0][0x588] ;  /* 0x0001620000047ab9 */ /* 0x000fe40000000a00 */
[----:B------:R-:W-:-:S04]  /*08a0*/  ISETP.NE.U32.AND P0, PT, RZ, UR4, PT ;  /* 0x00000004ff007c0c */ /* 0x000fc8000bf05070 */
[----:B------:R-:W-:-:S13]  /*08b0*/  ISETP.NE.AND.EX P0, PT, RZ, UR5, PT, P0 ;  /* 0x00000005ff007c0c */ /* 0x000fda000bf05300 */
[----:B------:R-:W-:Y:S05]  /*08c0*/  @!P0 BRA `(.L_x_6) ;  /* 0x00000000000c8947 */ /* 0x000fea0003800000 */
[----:B------:R-:W0:Y:S02]  /*08d0*/  LDC.64 R56, c[0x0][0x588] ;  /* 0x00016200ff387b82 */ /* 0x000e240000000a00 */
[----:B0-----:R0:W5:Y:S01]  /*08e0*/  LDG.E R56, desc[UR36][R56.64] ;  /* 0x0000002438387981 */ /* 0x001162000c1e1900 */
[----:B------:R-:W-:Y:S05]  /*08f0*/  BRA `(.L_x_5) ;  /* 0x0000000000087947 */ /* 0x000fea0003800000 */
.L_x_6:
[----:B------:R-:W-:Y:S02]  /*0900*/  ULDC UR4, c[0x0][0x580] ;  /* 0x0001600000047ab9 */ /* 0x000fe40000000800 */
[----:B------:R-:W-:-:S07]  /*0910*/  IMAD.U32 R56, RZ, RZ, UR4 ;  /* 0x00000004ff387e24 */ /* 0x000fce000f8e00ff */
.L_x_5:
[----:B------:R-:W-:Y:S02]  /*0920*/  ULDC.64 UR4, c[0x0][0x5a0] ;  /* 0x0001680000047ab9 */ /* 0x000fe40000000a00 */
[----:B------:R-:W-:-:S04]  /*0930*/  ISETP.NE.U32.AND P0, PT, RZ, UR4, PT ;  /* 0x00000004ff007c0c */ /* 0x000fc8000bf05070 */
[----:B------:R-:W-:-:S13]  /*0940*/  ISETP.NE.AND.EX P0, PT, RZ, UR5, PT, P0 ;  /* 0x00000005ff007c0c */ /* 0x000fda000bf05300 */
[----:B------:R-:W-:Y:S05]  /*0950*/  @!P0 BRA `(.L_x_7) ;  /* 0x00000000001c8947 */ /* 0x000fea0003800000 */
[----:B-1----:R-:W1:Y:S02]  /*0960*/  LDC.64 R6, c[0x0][0x5a0] ;  /* 0x00016800ff067b82 */ /* 0x002e640000000a00 */
[----:B-1----:R-:W2:Y:S02]  /*0970*/  LDG.E.64 R6, desc[UR36][R6.64] ;  /* 0x0000002406067981 */ /* 0x002ea4000c1e1b00 */
[----:B--2---:R-:W-:-:S04]  /*0980*/  ISETP.NE.U32.AND P0, PT, R6, RZ, PT ;  /* 0x000000ff0600720c */ /* 0x004fc80003f05070 */
[----:B------:R-:W-:-:S13]  /*0990*/  ISETP.NE.AND.EX P0, PT, R7, RZ, PT, P0 ;  /* 0x000000ff0700720c */ /* 0x000fda0003f05300 */
[----:B------:R-:W-:Y:S05]  /*09a0*/  @!P0 BRA `(.L_x_7) ;  /* 0x0000000000088947 */ /* 0x000fea0003800000 */
[----:B0-----:R2:W5:Y:S01]  /*09b0*/  LD.E R57, desc[UR36][R6.64] ;  /* 0x0000002406397980 */ /* 0x001562000c101900 */
[----:B------:R-:W-:Y:S05]  /*09c0*/  BRA `(.L_x_8) ;  /* 0x0000000000247947 */ /* 0x000fea0003800000 */
.L_x_7:
[----:B------:R-:W-:Y:S02]  /*09d0*/  ULDC.64 UR4, c[0x0][0x590] ;  /* 0x0001640000047ab9 */ /* 0x000fe40000000a00 */
[----:B------:R-:W-:-:S04]  /*09e0*/  ISETP.NE.U32.AND P0, PT, RZ, UR4, PT ;  /* 0x00000004ff007c0c */ /* 0x000fc8000bf05070 */
[----:B------:R-:W-:-:S13]  /*09f0*/  ISETP.NE.AND.EX P0, PT, RZ, UR5, PT, P0 ;  /* 0x00000005ff007c0c */ /* 0x000fda000bf05300 */
[----:B------:R-:W-:Y:S05]  /*0a00*/  @!P0 BRA `(.L_x_9) ;  /* 0x00000000000c8947 */ /* 0x000fea0003800000 */
[----:B-1----:R-:W0:Y:S02]  /*0a10*/  LDC.64 R6, c[0x0][0x590] ;  /* 0x00016400ff067b82 */ /* 0x002e240000000a00 */
[----:B0-----:R0:W5:Y:S01]  /*0a20*/  LDG.E R57, desc[UR36][R6.64] ;  /* 0x0000002406397981 */ /* 0x001162000c1e1900 */
[----:B------:R-:W-:Y:S05]  /*0a30*/  BRA `(.L_x_8) ;  /* 0x0000000000087947 */ /* 0x000fea0003800000 */
.L_x_9:
[----:B------:R-:W-:Y:S02]  /*0a40*/  ULDC UR4, c[0x0][0x584] ;  /* 0x0001610000047ab9 */ /* 0x000fe40000000800 */
[----:B0-----:R-:W-:-:S07]  /*0a50*/  IMAD.U32 R57, RZ, RZ, UR4 ;  /* 0x00000004ff397e24 */ /* 0x001fce000f8e00ff */
.L_x_8:
[----:B------:R-:W3:Y:S01]  /*0a60*/  LDC R2, c[0x0][0x65c] ;  /* 0x00019700ff027b82 */ /* 0x000ee20000000800 */
[----:B------:R-:W4:Y:S01]  /*0a70*/  S2R R14, SR_CTAID.Y ;  /* 0x00000000000e7919 */ /* 0x000f220000002600 */
[----:B------:R-:W-:Y:S01]  /*0a80*/  ULDC UR6, c[0x0][0x28c] ;  /* 0x0000a30000067ab9 */ /* 0x000fe20000000800 */
[----:B------:R-:W-:Y:S01]  /*0a90*/  ISETP.NE.AND P0, PT, R8, 0x2, PT ;  /* 0x000000020800780c */ /* 0x000fe20003f05270 */
[----:B------:R-:W-:Y:S01]  /*0aa0*/  UIADD3 UR6, UR6, 0x1f, URZ ;  /* 0x0000001f06067890 */ /* 0x000fe2000fffe03f */
[----:B012---:R-:W0:Y:S01]  /*0ab0*/  S2R R6, SR_CTAID.X ;  /* 0x0000000000067919 */ /* 0x007e220000002500 */
[----:B------:R-:W-:Y:S01]  /*0ac0*/  IMAD.MOV.U32 R7, RZ, RZ, RZ ;  /* 0x000000ffff077224 */ /* 0x000fe200078e00ff */
[----:B------:R-:W-:Y:S01]  /*0ad0*/  UMOV UR38, URZ ;  /* 0x0000003f00267c82 */ /* 0x000fe20008000000 */
[----:B------:R-:W-:Y:S01]  /*0ae0*/  USHF.R.S32.HI UR7, URZ, 0x1f, UR6 ;  /* 0x0000001f3f077899 */ /* 0x000fe20008011406 */
[----:B------:R-:W-:Y:S01]  /*0af0*/  UMOV UR39, URZ ;  /* 0x0000003f00277c82 */ /* 0x000fe20008000000 */
[----:B------:R-:W-:-:S02]  /*0b00*/  ULDC.64 UR8, c[0x0][0x650] ;  /* 0x0001940000087ab9 */ /* 0x000fc40000000a00 */
[----:B------:R-:W-:-:S04]  /*0b10*/  ULEA.HI UR7, UR7, UR6, URZ, 0x5 ;  /* 0x0000000607077291 */ /* 0x000fc8000f8f283f */
[----:B------:R-:W-:Y:S01]  /*0b20*/  USHF.R.S32.HI UR40, URZ, 0x5, UR7 ;  /* 0x000000053f287899 */ /* 0x000fe20008011407 */
[----:B---3--:R-:W-:-:S13]  /*0b30*/  ISETP.NE.AND P1, PT, R2, 0x1, PT ;  /* 0x000000010200780c */ /* 0x008fda0003f25270 */
[----:B------:R-:W0:Y:S01]  /*0b40*/  @P1 LDC R19, c[0x0][0x10] ;  /* 0x00000400ff131b82 */ /* 0x000e220000000800 */
[----:B----4-:R-:W-:Y:S02]  /*0b50*/  @P1 IMAD.MOV.U32 R8, RZ, RZ, R14 ;  /* 0x000000ffff081224 */ /* 0x010fe400078e000e */
[----:B------:R-:W-:Y:S02]  /*0b60*/  @P1 IMAD.MOV.U32 R9, RZ, RZ, RZ ;  /* 0x000000ffff091224 */ /* 0x000fe400078e00ff */
[----:B------:R-:W-:-:S03]  /*0b70*/  @P1 IMAD.MOV.U32 R17, RZ, RZ, RZ ;  /* 0x000000ffff111224 */ /* 0x000fc600078e00ff */
[----:B------:R-:W1:Y:S01]  /*0b80*/  @!P1 LDC R11, c[0x0][0xc] ;  /* 0x00000300ff0b9b82 */ /* 0x000e620000000800 */
[----:B------:R-:W-:Y:S01]  /*0b90*/  ULDC UR4, c[0x0][0xc] ;  /* 0x0000030000047ab9 */ /* 0x000fe20000000800 */
[----:B------:R-:W-:Y:S02]  /*0ba0*/  ULDC UR5, c[0x0][0x10] ;  /* 0x0000040000057ab9 */ /* 0x000fe40000000800 */
[----:B------:R-:W-:-:S04]  /*0bb0*/  UIMAD.WIDE.U32 UR4, UR4, UR5, URZ ;  /* 0x00000005040472a5 */ /* 0x000fc8000f8e003f */
[----:B------:R-:W2:Y:S01]  /*0bc0*/  LDC R2, c[0x0][0x14] ;  /* 0x00000500ff027b82 */ /* 0x000ea20000000800 */
[----:B0-----:R-:W-:-:S04]  /*0bd0*/  @P1 IMAD.WIDE.U32 R18, R6, R19, R8 ;  /* 0x0000001306121225 */ /* 0x001fc800078e0008 */
[----:B------:R-:W-:Y:S02]  /*0be0*/  @P1 IMAD.IADD R17, R19, 0x1, R17 ;  /* 0x0000000113111824 */ /* 0x000fe400078e0211 */
[----:B-1----:R-:W-:-:S04]  /*0bf0*/  @!P1 IMAD.WIDE.U32 R8, R11, R14, R6 ;  /* 0x0000000e0b089225 */ /* 0x002fc800078e0006 */
[----:B------:R-:W-:Y:S02]  /*0c00*/  @!P1 IMAD.MOV.U32 R18, RZ, RZ, R8 ;  /* 0x000000ffff129224 */ /* 0x000fe400078e0008 */
[----:B------:R-:W-:Y:S02]  /*0c10*/  @!P1 IMAD.MOV.U32 R17, RZ, RZ, R9 ;  /* 0x000000ffff119224 */ /* 0x000fe400078e0009 */
[----:B--2---:R-:W-:-:S04]  /*0c20*/  IMAD.WIDE.U32 R12, R2, UR4, RZ ;  /* 0x00000004020c7c25 */ /* 0x004fc8000f8e00ff */
[----:B------:R-:W-:Y:S01]  /*0c30*/  IMAD R23, R2, UR5, RZ ;  /* 0x0000000502177c24 */ /* 0x000fe2000f8e02ff */
[----:B------:R0:W-:Y:S03]  /*0c40*/  STL.64 [R1], R12 ;  /* 0x0000000c01007387 */ /* 0x0001e60000100a00 */
[----:B------:R-:W-:Y:S01]  /*0c50*/  IMAD.IADD R23, R13, 0x1, R23 ;  /* 0x000000010d177824 */ /* 0x000fe200078e0217 */
[----:B------:R-:W-:Y:S06]  /*0c60*/  @P0 BRA `(.L_x_10) ;  /* 0x0000000000240947 */ /* 0x000fec0003800000 */
[----:B------:R-:W-:Y:S01]  /*0c70*/  USHF.R.U32.HI UR4, URZ, 0x1, UR40 ;  /* 0x000000013f047899 */ /* 0x000fe20008011628 */
[----:B------:R-:W-:Y:S01]  /*0c80*/  IADD3 R18, P0, R18, R12, RZ ;  /* 0x0000000c12127210 */ /* 0x000fe20007f1e0ff */
[----:B------:R-:W-:Y:S02]  /*0c90*/  UISETP.GE.U32.AND UP0, UPT, UR40, 0xe, UPT ;  /* 0x0000000e2800788c */ /* 0x000fe4000bf06070 */
[----:B------:R-:W-:Y:S02]  /*0ca0*/  UIMAD.WIDE.U32 UR4, UR4, -0x6db6db6d, URZ ;  /* 0x92492493040478a5 */ /* 0x000fe4000f8e003f */
[----:B------:R-:W-:Y:S01]  /*0cb0*/  IMAD.X R17, R23, 0x1, R17, P0 ;  /* 0x0000000117117824 */ /* 0x000fe200000e0611 */
[----:B------:R-:W-:Y:S01]  /*0cc0*/  UMOV UR39, URZ ;  /* 0x0000003f00277c82 */ /* 0x000fe20008000000 */
[----:B------:R-:W-:-:S04]  /*0cd0*/  USHF.R.U32.HI UR4, URZ, 0x2, UR5 ;  /* 0x000000023f047899 */ /* 0x000fc80008011605 */
[----:B------:R-:W-:Y:S02]  /*0ce0*/  UIMAD UR38, UR4, -0xe, UR40 ;  /* 0xfffffff2042678a4 */ /* 0x000fe4000f8e0228 */
[----:B------:R-:W-:-:S12]  /*0cf0*/  @UP0 ULOP3.LUT UR39, UR4, 0x1, URZ, 0xc0, !UPT ;  /* 0x0000000104270892 */ /* 0x000fd8000f8ec03f */
.L_x_10:
[----:B------:R-:W-:Y:S01]  /*0d00*/  ISETP.GE.U32.AND P0, PT, R18, UR8, PT ;  /* 0x0000000812007c0c */ /* 0x000fe2000bf06070 */
[----:B------:R-:W-:Y:S01]  /*0d10*/  IMAD.MOV.U32 R19, RZ, RZ, -0x1 ;  /* 0xffffffffff137424 */ /* 0x000fe200078e00ff */
[----:B------:R-:W-:Y:S01]  /*0d20*/  PRMT R8, RZ, 0x7610, R8 ;  /* 0x00007610ff087816 */ /* 0x000fe20000000008 */
[----:B------:R-:W-:Y:S01]  /*0d30*/  IMAD.MOV.U32 R22, RZ, RZ, -0x1 ;  /* 0xffffffffff167424 */ /* 0x000fe200078e00ff */
[----:B------:R-:W-:Y:S01]  /*0d40*/  ISETP.GE.U32.AND.EX P0, PT, R17, UR9, PT, P0 ;  /* 0x0000000911007c0c */ /* 0x000fe2000bf06100 */
[----:B------:R-:W-:-:S12]  /*0d50*/  IMAD.MOV.U32 R2, RZ, RZ, -0x1 ;  /* 0xffffffffff027424 */ /* 0x000fd800078e00ff */
[----:B------:R-:W-:Y:S05]  /*0d60*/  @P0 BRA `(.L_x_11) ;  /* 0x00000004005c0947 */ /* 0x000fea0003800000 */
[----:B------:R-:W1:Y:S01]  /*0d70*/  LDC.64 R20, c[0x0][0x628] ;  /* 0x00018a00ff147b82 */ /* 0x000e620000000a00 */
[----:B------:R-:W-:Y:S02]  /*0d80*/  IMAD.MOV.U32 R8, RZ, RZ, R18 ;  /* 0x000000ffff087224 */ /* 0x000fe400078e0012 */
[----:B------:R-:W-:-:S05]  /*0d90*/  IMAD.MOV.U32 R9, RZ, RZ, R17 ;  /* 0x000000ffff097224 */ /* 0x000fca00078e0011 */
[----:B------:R-:W2:Y:S08]  /*0da0*/  LDC R2, c[0x0][0x630] ;  /* 0x00018c00ff027b82 */ /* 0x000eb00000000800 */
[----:B------:R-:W3:Y:S01]  /*0db0*/  LDC.64 R24, c[0x0][0x620] ;  /* 0x00018800ff187b82 */ /* 0x000ee20000000a00 */
[----:B-1----:R-:W-:-:S04]  /*0dc0*/  ISETP.NE.U32.AND P0, PT, R20, RZ, PT ;  /* 0x000000ff1400720c */ /* 0x002fc80003f05070 */
[----:B------:R-:W-:-:S13]  /*0dd0*/  ISETP.NE.AND.EX P0, PT, R21, RZ, PT, P0 ;  /* 0x000000ff1500720c */ /* 0x000fda0003f05300 */
[----:B--23--:R-:W-:Y:S05]  /*0de0*/  @!P0 BRA `(.L_x_12) ;  /* 0x0000000000288947 */ /* 0x00cfea0003800000 */
[----:B0-----:R-:W0:Y:S02]  /*0df0*/  LDC R13, c[0x0][0x634] ;  /* 0x00018d00ff0d7b82 */ /* 0x001e240000000800 */
[----:B0-----:R-:W-:-:S05]  /*0e00*/  IADD3 R13, P0, R18, R13, RZ ;  /* 0x0000000d120d7210 */ /* 0x001fca0007f1e0ff */
[----:B------:R-:W-:-:S04]  /*0e10*/  IMAD.X R15, RZ, RZ, R17, P0 ;  /* 0x000000ffff0f7224 */ /* 0x000fc800000e0611 */
[----:B------:R-:W-:-:S04]  /*0e20*/  IMAD.WIDE.U32 R8, R15, R20, RZ ;  /* 0x000000140f087225 */ /* 0x000fc800078e00ff */
[----:B------:R-:W-:-:S04]  /*0e30*/  IMAD.WIDE.U32 R10, P0, R13, R21, R8 ;  /* 0x000000150d0a7225 */ /* 0x000fc80007800008 */
[----:B------:R-:W-:-:S04]  /*0e40*/  IMAD.WIDE.U32 R8, R13, R20, RZ ;  /* 0x000000140d087225 */ /* 0x000fc800078e00ff */
[----:B------:R-:W-:Y:S01]  /*0e50*/  IMAD.X R13, RZ, RZ, RZ, P0 ;  /* 0x000000ffff0d7224 */ /* 0x000fe200000e06ff */
[----:B------:R-:W-:Y:S01]  /*0e60*/  IADD3 RZ, P0, R9, R10, RZ ;  /* 0x0000000a09ff7210 */ /* 0x000fe20007f1e0ff */
[----:B------:R-:W-:-:S04]  /*0e70*/  IMAD.MOV.U32 R12, RZ, RZ, R11 ;  /* 0x000000ffff0c7224 */ /* 0x000fc800078e000b */
[----:B------:R-:W-:-:S08]  /*0e80*/  IMAD.WIDE.U32.X R8, R15, R21, R12, P0 ;  /* 0x000000150f087225 */ /* 0x000fd000000e040c */
.L_x_12:
[-CC-:B------:R-:W-:Y:S01]  /*0e90*/  SHF.R.U64 R31, R8, R2.reuse, R9.reuse ;  /* 0x00000002081f7219 */ /* 0x180fe20000001209 */
[----:B0-----:R-:W0:Y:S01]  /*0ea0*/  LDC R12, c[0x0][0x618] ;  /* 0x00018600ff0c7b82 */ /* 0x001e220000000800 */
[----:B------:R-:W-:Y:S01]  /*0eb0*/  SHF.R.U32.HI R7, RZ, R2, R9 ;  /* 0x00000002ff077219 */ /* 0x000fe20000011609 */
[----:B------:R-:W-:Y:S01]  /*0ec0*/  ULDC UR4, c[0x0][0x150] ;  /* 0x0000540000047ab9 */ /* 0x000fe20000000800 */
[----:B------:R-:W-:Y:S01]  /*0ed0*/  IADD3 R11, P0, RZ, -R31, RZ ;  /* 0x8000001fff0b7210 */ /* 0x000fe20007f1e0ff */
[----:B------:R-:W-:Y:S01]  /*0ee0*/  IMAD.MOV.U32 R19, RZ, RZ, R17 ;  /* 0x000000ffff137224 */ /* 0x000fe200078e0011 */
[----:B------:R-:W-:-:S03]  /*0ef0*/  I2FP.F32.U32 R2, R6 ;  /* 0x0000000600027245 */ /* 0x000fc60000201000 */
[----:B------:R-:W1:Y:S01]  /*0f00*/  LDC.64 R26, c[0x0][0x640] ;  /* 0x00019000ff1a7b82 */ /* 0x000e620000000a00 */
[----:B------:R-:W-:Y:S02]  /*0f10*/  IMAD.X R13, RZ, RZ, ~R7, P0 ;  /* 0x000000ffff0d7224 */ /* 0x000fe400000e0e07 */
[----:B------:R-:W-:Y:S01]  /*0f20*/  FMUL R2, R2, UR4 ;  /* 0x0000000402027c20 */ /* 0x000fe20008400000 */
[----:B------:R-:W-:Y:S01]  /*0f30*/  IMAD.WIDE.U32 R8, R11, R24, R18 ;  /* 0x000000180b087225 */ /* 0x000fe200078e0012 */
[----:B------:R-:W-:-:S03]  /*0f40*/  ULDC UR4, c[0x0][0x154] ;  /* 0x0000550000047ab9 */ /* 0x000fc60000000800 */
[----:B------:R-:W-:Y:S01]  /*0f50*/  IMAD R10, R13, R24, RZ ;  /* 0x000000180d0a7224 */ /* 0x000fe200078e02ff */
[----:B------:R-:W2:Y:S01]  /*0f60*/  LDC R7, c[0x0][0x144] ;  /* 0x00005100ff077b82 */ /* 0x000ea20000000800 */
[----:B------:R-:W3:Y:S02]  /*0f70*/  F2I.U32.TRUNC.NTZ R2, R2 ;  /* 0x0000000200027305 */ /* 0x000ee4000020f000 */
[----:B------:R-:W-:-:S04]  /*0f80*/  IMAD R11, R11, R25, R10 ;  /* 0x000000190b0b7224 */ /* 0x000fc800078e020a */
[----:B------:R-:W-:Y:S01]  /*0f90*/  IMAD.IADD R9, R9, 0x1, R11 ;  /* 0x0000000109097824 */ /* 0x000fe200078e020b */
[----:B------:R-:W4:Y:S01]  /*0fa0*/  LDC R22, c[0x0][0x608] ;  /* 0x00018200ff167b82 */ /* 0x000f220000000800 */
[----:B------:R-:W-:-:S03]  /*0fb0*/  IMAD.MOV.U32 R11, RZ, RZ, -0x1 ;  /* 0xffffffffff0b7424 */ /* 0x000fc600078e00ff */
[--C-:B0-----:R-:W-:Y:S02]  /*0fc0*/  SHF.R.U64 R20, R8, R12, R9.reuse ;  /* 0x0000000c08147219 */ /* 0x101fe40000001209 */
[----:B------:R-:W-:Y:S02]  /*0fd0*/  I2FP.F32.U32 R8, R14 ;  /* 0x0000000e00087245 */ /* 0x000fe40000201000 */
[----:B------:R-:W0:Y:S01]  /*0fe0*/  LDC R24, c[0x0][0x658] ;  /* 0x00019600ff187b82 */ /* 0x000e220000000800 */
[----:B-1----:R-:W-:Y:S01]  /*0ff0*/  ISETP.NE.U32.AND P0, PT, R26, RZ, PT ;  /* 0x000000ff1a00720c */ /* 0x002fe20003f05070 */
[----:B---3--:R-:W-:Y:S02]  /*1000*/  IMAD.MOV R10, RZ, RZ, -R2 ;  /* 0x000000ffff0a7224 */ /* 0x008fe400078e0a02 */
[----:B------:R-:W-:Y:S01]  /*1010*/  FMUL R8, R8, UR4 ;  /* 0x0000000408087c20 */ /* 0x000fe20008400000 */
[----:B------:R-:W-:Y:S02]  /*1020*/  SHF.R.U32.HI R9, RZ, R12, R9 ;  /* 0x0000000cff097219 */ /* 0x000fe40000011609 */
[----:B------:R-:W-:Y:S01]  /*1030*/  ISETP.NE.AND.EX P0, PT, R27, RZ, PT, P0 ;  /* 0x000000ff1b00720c */ /* 0x000fe20003f05300 */
[----:B------:R1:W3:Y:S01]  /*1040*/  F2I.U32.TRUNC.NTZ R15, R8 ;  /* 0x00000008000f7305 */ /* 0x0002e2000020f000 */
[----:B------:R-:W1:Y:S01]  /*1050*/  LDC R19, c[0x0][0x148] ;  /* 0x00005200ff137b82 */ /* 0x000e620000000800 */
[----:B--2---:R-:W-:-:S07]  /*1060*/  IMAD R2, R7, R10, R6 ;  /* 0x0000000a07027224 */ /* 0x004fce00078e0206 */
[----:B------:R-:W2:Y:S01]  /*1070*/  LDC R25, c[0x0][0x600] ;  /* 0x00018000ff197b82 */ /* 0x000ea20000000800 */
[-CC-:B----4-:R-:W-:Y:S02]  /*1080*/  SHF.R.U64 R32, R20, R22.reuse, R9.reuse ;  /* 0x0000001614207219 */ /* 0x190fe40000001209 */
[----:B------:R-:W-:Y:S01]  /*1090*/  SHF.R.U32.HI R7, RZ, R22, R9 ;  /* 0x00000016ff077219 */ /* 0x000fe20000011609 */
[----:B------:R-:W-:-:S04]  /*10a0*/  IMAD.MOV.U32 R9, RZ, RZ, 0x1 ;  /* 0x00000001ff097424 */ /* 0x000fc800078e00ff */
[----:B------:R-:W4:Y:S01]  /*10b0*/  LDC R28, c[0x0][0x648] ;  /* 0x00019200ff1c7b82 */ /* 0x000f220000000800 */
[-C--:B0-----:R-:W-:Y:S02]  /*10c0*/  SHF.L.U32 R6, R11, R24.reuse, RZ ;  /* 0x000000180b067219 */ /* 0x081fe400000006ff */
[--C-:B------:R-:W-:Y:S02]  /*10d0*/  SHF.R.U64 R22, R32, R24, R7.reuse ;  /* 0x0000001820167219 */ /* 0x100fe40000001207 */
[----:B------:R-:W-:Y:S02]  /*10e0*/  LOP3.LUT R13, RZ, R6, RZ, 0x33, !PT ;  /* 0x00000006ff0d7212 */ /* 0x000fe400078e33ff */
[-C--:B------:R-:W-:Y:S01]  /*10f0*/  SHF.R.U32.HI R7, RZ, R24.reuse, R7 ;  /* 0x00000018ff077219 */ /* 0x080fe20000011607 */
[----:B------:R-:W0:Y:S01]  /*1100*/  LDC R29, c[0x0][0x638] ;  /* 0x00018e00ff1d7b82 */ /* 0x000e220000000800 */
[----:B------:R-:W-:Y:S01]  /*1110*/  SHF.L.U32 R12, R9, R24, RZ ;  /* 0x00000018090c7219 */ /* 0x000fe200000006ff */
[----:B------:R-:W-:-:S06]  /*1120*/  IMAD.MOV.U32 R6, RZ, RZ, R22 ;  /* 0x000000ffff067224 */ /* 0x000fcc00078e0016 */
[----:B------:R-:W0:Y:S01]  /*1130*/  LDC R30, c[0x0][0x610] ;  /* 0x00018400ff1e7b82 */ /* 0x000e220000000800 */
[----:B-1-3--:R-:W-:Y:S05]  /*1140*/  @!P0 BRA `(.L_x_13) ;  /* 0x0000000000288947 */ /* 0x00afea0003800000 */
[----:B------:R-:W1:Y:S02]  /*1150*/  LDC R11, c[0x0][0x64c] ;  /* 0x00019300ff0b7b82 */ /* 0x000e640000000800 */
[----:B-1----:R-:W-:-:S05]  /*1160*/  IADD3 R11, P0, R22, R11, RZ ;  /* 0x0000000b160b7210 */ /* 0x002fca0007f1e0ff */
        /* <DEDUP_REMOVED lines=8> */
.L_x_13:
[----:B----4-:R-:W-:Y:S01]  /*11f0*/  SHF.R.U64 R6, R6, R28, R7 ;  /* 0x0000001c06067219 */ /* 0x010fe20000001207 */
[----:B--2---:R-:W-:Y:S01]  /*1200*/  VIADD R7, R25, 0xffffffff ;  /* 0xffffffff19077836 */ /* 0x004fe20000000000 */
[----:B------:R-:W-:Y:S01]  /*1210*/  LOP3.LUT R13, R32, R13, RZ, 0xc0, !PT ;  /* 0x0000000d200d7212 */ /* 0x000fe200078ec0ff */
[----:B------:R-:W-:Y:S02]  /*1220*/  IMAD.MOV R15, RZ, RZ, -R15 ;  /* 0x000000ffff0f7224 */ /* 0x000fe400078e0a0f */
[----:B------:R-:W-:Y:S01]  /*1230*/  IMAD.MOV R8, RZ, RZ, -R6 ;  /* 0x000000ffff087224 */ /* 0x000fe200078e0a06 */
[----:B------:R-:W-:Y:S01]  /*1240*/  LOP3.LUT R7, R20, R7, RZ, 0xc0, !PT ;  /* 0x0000000714077212 */ /* 0x000fe200078ec0ff */
[----:B------:R-:W-:Y:S02]  /*1250*/  IMAD R13, R12, R6, R13 ;  /* 0x000000060c0d7224 */ /* 0x000fe400078e020d */
[----:B------:R-:W-:Y:S02]  /*1260*/  @P1 IMAD R2, R19, R15, R14 ;  /* 0x0000000f13021224 */ /* 0x000fe400078e020e */
[----:B0-----:R-:W-:-:S02]  /*1270*/  IMAD R6, R8, R29, R22 ;  /* 0x0000001d08067224 */ /* 0x001fc400078e0216 */
[----:B------:R-:W-:Y:S02]  /*1280*/  IMAD R2, R13, R30, R2 ;  /* 0x0000001e0d027224 */ /* 0x000fe400078e0202 */
[----:B------:R-:W-:Y:S02]  /*1290*/  IMAD R19, R6, R25, R7 ;  /* 0x0000001906137224 */ /* 0x000fe400078e0207 */
[----:B------:R-:W-:-:S03]  /*12a0*/  IMAD.MOV.U32 R8, RZ, RZ, 0x1 ;  /* 0x00000001ff087424 */ /* 0x000fc600078e00ff */
[----:B------:R-:W-:Y:S02]  /*12b0*/  SEL R22, R19, R2, !P1 ;  /* 0x0000000213167207 */ /* 0x000fe40004800000 */
[----:B------:R-:W-:Y:S01]  /*12c0*/  SEL R19, R2, R19, !P1 ;  /* 0x0000001302137207 */ /* 0x000fe20004800000 */
[----:B------:R-:W-:-:S07]  /*12d0*/  IMAD.MOV.U32 R2, RZ, RZ, R31 ;  /* 0x000000ffff027224 */ /* 0x000fce00078e001f */
.L_x_11:
[----:B------:R-:W-:Y:S05]  /*12e0*/  @!P2 BRA `(.L_x_14) ;  /* 0x000000380010a947 */ /* 0x000fea0003800000 */
[----:B------:R-:W-:-:S13]  /*12f0*/  ISETP.GT.U32.AND P0, PT, R33, 0x1, PT ;  /* 0x000000012100780c */ /* 0x000fda0003f04070 */
[----:B------:R-:W-:Y:S05]  /*1300*/  @P0 EXIT ;  /* 0x000000000000094d */ /* 0x000fea0003800000 */
.L_x_15:
[----:B------:R-:W-:-:S08]  /*1310*/  NOP ;  /* 0x0000000000007918 */ /* 0x000fd00000000000 */
[----:B------:R-:W1:Y:S02]  /*1320*/  USETMAXREG.TRY_ALLOC.CTAPOOL UP0, 0xe8 ;  /* 0x000000e8000079c8 */ /* 0x000e640008000600 */
[----:B-1----:R-:W-:-:S13]  /*1330*/  PLOP3.LUT P0, PT, PT, PT, UP0, 0x80, 0x0 ;  /* 0x000000000000781c */ /* 0x002fda0003f0f008 */
[----:B------:R-:W-:Y:S05]  /*1340*/  @!P0 BRA `(.L_x_15) ;  /* 0xfffffffc00f08947 */ /* 0x000fea000383ffff */
[----:B------:R-:W-:-:S13]  /*1350*/  LOP3.LUT P0, RZ, R8, 0xff, RZ, 0xc0, !PT ;  /* 0x000000ff08ff7812 */ /* 0x000fda000780c0ff */
[----:B------:R-:W-:Y:S05]  /*1360*/  @!P0 EXIT ;  /* 0x000000000000894d */ /* 0x000fea0003800000 */
[----:B------:R-:W1:Y:S01]  /*1370*/  S2UR UR4, SR_CgaCtaId ;  /* 0x00000000000479c3 */ /* 0x000e620000008800 */
[----:B------:R-:W-:Y:S01]  /*1380*/  VIADD R6, R5, 0xffffffff ;  /* 0xffffffff05067836 */ /* 0x000fe20000000000 */
[----:B------:R-:W-:Y:S01]  /*1390*/  SHF.R.S32.HI R0, RZ, 0x1f, R3 ;  /* 0x0000001fff007819 */ /* 0x000fe20000011403 */
[----:B------:R-:W-:Y:S01]  /*13a0*/  UMOV UR41, 0x400 ;  /* 0x0000040000297882 */ /* 0x000fe20000000000 */
[----:B------:R-:W-:Y:S01]  /*13b0*/  UISETP.LT.AND UP0, UPT, UR40, 0x1, UPT ;  /* 0x000000012800788c */ /* 0x000fe2000bf01270 */
[----:B------:R-:W-:Y:S01]  /*13c0*/  LOP3.LUT R70, R16, 0x1, RZ, 0xfc, !PT ;  /* 0x0000000110467812 */ /* 0x000fe200078efcff */
[----:B------:R-:W-:Y:S01]  /*13d0*/  ULDC UR6, c[0x0][0x284] ;  /* 0x0000a10000067ab9 */ /* 0x000fe20000000800 */
[----:B------:R-:W-:Y:S01]  /*13e0*/  R2UR UR42, R6 ;  /* 0x00000000062a72ca */ /* 0x000fe200000e0000 */
[----:B------:R-:W-:Y:S01]  /*13f0*/  USEL UR43, UR40, 0x1, UP0 ;  /* 0x00000001282b7887 */ /* 0x000fe20008000000 */
[CC--:B------:R-:W-:Y:S01]  /*1400*/  LEA.HI R4, R0.reuse, R3.reuse, RZ, 0x2 ;  /* 0x0000000300047211 */ /* 0x0c0fe200078f10ff */
[----:B------:R-:W-:Y:S01]  /*1410*/  USHF.L.U32 UR46, UR40, 0x1, URZ ;  /* 0x00000001282e7899 */ /* 0x000fe2000800063f */
[----:B------:R-:W-:Y:S01]  /*1420*/  LEA.HI R0, R0, R3, RZ, 0x5 ;  /* 0x0000000300007211 */ /* 0x000fe200078f28ff */
[----:B------:R-:W-:Y:S01]  /*1430*/  UIADD3 UR43, -UR43, UR40, URZ ;  /* 0x000000282b2b7290 */ /* 0x000fe2000fffe13f */
[----:B------:R-:W-:-:S02]  /*1440*/  SHF.R.S32.HI R58, RZ, 0x2, R4 ;  /* 0x00000002ff3a7819 */ /* 0x000fc40000011404 */
[----:B------:R-:W-:Y:S02]  /*1450*/  SHF.R.S32.HI R5, RZ, 0x1f, R4 ;  /* 0x0000001fff057819 */ /* 0x000fe40000011404 */
[----:B------:R-:W-:Y:S02]  /*1460*/  LOP3.LUT R60, R4, 0xfffffffc, RZ, 0xc0, !PT ;  /* 0xfffffffc043c7812 */ /* 0x000fe400078ec0ff */
[----:B------:R-:W-:Y:S01]  /*1470*/  LEA.HI R5, R5, R58, RZ, 0x3 ;  /* 0x0000003a05057211 */ /* 0x000fe200078f18ff */
[----:B------:R-:W-:Y:S01]  /*1480*/  USHF.L.U32 UR42, UR42, 0x3, URZ ;  /* 0x000000032a2a7899 */ /* 0x000fe2000800063f */
[----:B------:R-:W-:Y:S01]  /*1490*/  ISETP.NE.AND P0, PT, R6, RZ, PT ;  /* 0x000000ff0600720c */ /* 0x000fe20003f05270 */
[----:B------:R-:W-:Y:S01]  /*14a0*/  IMAD.IADD R60, R3, 0x1, -R60 ;  /* 0x00000001033c7824 */ /* 0x000fe200078e0a3c */
[----:B------:R-:W-:Y:S01]  /*14b0*/  LOP3.LUT R5, R5, 0xfffffff8, RZ, 0xc0, !PT ;  /* 0xfffffff805057812 */ /* 0x000fe200078ec0ff */
[----:B-1----:R-:W-:Y:S01]  /*14c0*/  ULEA UR41, UR4, UR41, 0x18 ;  /* 0x0000002904297291 */ /* 0x002fe2000f8ec03f */
[----:B------:R-:W-:Y:S01]  /*14d0*/  SEL R71, RZ, 0x1, P0 ;  /* 0x00000001ff477807 */ /* 0x000fe20000000000 */
[----:B------:R-:W-:-:S02]  /*14e0*/  IMAD.U32 R62, RZ, RZ, UR42 ;  /* 0x0000002aff3e7e24 */ /* 0x000fc4000f8e00ff */
[----:B------:R-:W-:Y:S01]  /*14f0*/  UIADD3 UR47, UR41, 0xf0, URZ ;  /* 0x000000f0292f7890 */ /* 0x000fe2000fffe03f */
[----:B------:R-:W-:Y:S01]  /*1500*/  IMAD.IADD R58, R58, 0x1, -R5 ;  /* 0x000000013a3a7824 */ /* 0x000fe200078e0a05 */
[----:B------:R-:W-:Y:S01]  /*1510*/  UIADD3 UR4, UR41, 0x200, URZ ;  /* 0x0000020029047890 */ /* 0x000fe2000fffe03f */
[----:B------:R-:W-:Y:S01]  /*1520*/  SHF.R.S32.HI R5, RZ, 0x5, R0 ;  /* 0x00000005ff057819 */ /* 0x000fe20000011400 */
[----:B------:R-:W-:Y:S01]  /*1530*/  UIADD3 UR5, UR41, 0x1c200, URZ ;  /* 0x0001c20029057890 */ /* 0x000fe2000fffe03f */
[C---:B------:R-:W-:Y:S01]  /*1540*/  LOP3.LUT R64, R62.reuse, 0x8, RZ, 0xc0, !PT ;  /* 0x000000083e407812 */ /* 0x040fe200078ec0ff */
[----:B------:R-:W-:Y:S01]  /*1550*/  USHF.R.U32.HI UR4, URZ, 0x4, UR4 ;  /* 0x000000043f047899 */ /* 0x000fe20008011604 */
[--C-:B------:R-:W-:Y:S01]  /*1560*/  SHF.R.S32.HI R59, RZ, 0x1f, R58.reuse ;  /* 0x0000001fff3b7819 */ /* 0x100fe2000001143a */
[----:B------:R-:W-:Y:S01]  /*1570*/  USHF.R.U32.HI UR5, URZ, 0x4, UR5 ;  /* 0x000000043f057899 */ /* 0x000fe20008011605 */
[C-C-:B------:R-:W-:Y:S01]  /*1580*/  IMAD R65, R5.reuse, -0x10, -R58.reuse ;  /* 0xfffffff005417824 */ /* 0x140fe200078e0a3a */
[----:B------:R-:W-:Y:S01]  /*1590*/  ULOP3.LUT UR4, UR4, 0x3fff, URZ, 0xc0, !UPT ;  /* 0x00003fff04047892 */ /* 0x000fe2000f8ec03f */
[----:B------:R-:W-:Y:S01]  /*15a0*/  IMAD.U32 R61, RZ, RZ, UR47 ;  /* 0x0000002fff3d7e24 */ /* 0x000fe2000f8e00ff */
[----:B------:R-:W-:Y:S01]  /*15b0*/  ULOP3.LUT UR5, UR5, 0x3fff, URZ, 0xc0, !UPT ;  /* 0x00003fff05057892 */ /* 0x000fe2000f8ec03f */
[----:B------:R-:W-:Y:S01]  /*15c0*/  IMAD.WIDE R58, R5, 0x10, R58 ;  /* 0x00000010053a7825 */ /* 0x000fe200078e023a */
[----:B------:R-:W-:Y:S01]  /*15d0*/  LOP3.LUT R62, R62, 0x8, RZ, 0xc, !PT ;  /* 0x000000083e3e7812 */ /* 0x000fe200078e0cff */
[----:B------:R-:W-:Y:S01]  /*15e0*/  ULOP3.LUT UR44, UR4, 0x10000, URZ, 0xfc, !UPT ;  /* 0x00010000042c7892 */ /* 0x000fe2000f8efc3f */
[----:B------:R-:W-:Y:S01]  /*15f0*/  LOP3.LUT R64, R64, 0x18, RZ, 0x3c, !PT ;  /* 0x0000001840407812 */ /* 0x000fe200078e3cff */
[----:B------:R-:W-:Y:S01]  /*1600*/  VIADD R63, R61, UR42 ;  /* 0x0000002a3d3f7c36 */ /* 0x000fe20008000000 */
[----:B------:R-:W-:Y:S01]  /*1610*/  ULOP3.LUT UR45, UR5, 0x10000, URZ, 0xfc, !UPT ;  /* 0x00010000052d7892 */ /* 0x000fe2000f8efc3f */
[----:B------:R-:W-:-:S11]  /*1620*/  VIADD R65, R65, UR6 ;  /* 0x0000000641417c36 */ /* 0x000fd60008000000 */
.L_x_99:
[----:B------:R-:W-:Y:S01]  /*1630*/  SHF.L.U32 R0, R71, 0x1f, RZ ;  /* 0x0000001f47007819 */ /* 0x000fe200000006ff */
[----:B------:R-:W-:Y:S02]  /*1640*/  ULDC UR4, c[0x0][0x28c] ;  /* 0x0000a30000047ab9 */ /* 0x000fe40000000800 */
[----:B------:R-:W-:Y:S01]  /*1650*/  ISETP.LT.AND P1, PT, RZ, UR4, PT ;  /* 0x00000004ff007c0c */ /* 0x000fe2000bf21270 */
[----:B------:R-:W1:Y:S02]  /*1660*/  SYNCS.PHASECHK.TRANS64.TRYWAIT P0, [R61+UR42], R0 ;  /* 0x000000003d0075a7 */ /* 0x000e64000800016a */
[----:B01-34-:R-:W-:Y:S10]  /*1670*/  @!P0 BRA `(.L_x_16) ;  /* 0x0000004800888947 */ /* 0x01bff40003800000 */
.L_x_131:
[----:B------:R-:W-:Y:S05]  /*1680*/  @P1 BRA `(.L_x_17) ;  /* 0x0000000000401947 */ /* 0x000fea0003800000 */
[----:B-1----:R-:W-:Y:S01]  /*1690*/  MOV R0, 0x0 ;  /* 0x0000000000007802 */ /* 0x002fe20000000f00 */
[----:B------:R-:W-:Y:S01]  /*16a0*/  ULDC.64 UR4, c[0x4][0x68] ;  /* 0x01001a0000047ab9 */ /* 0x000fe20000000a00 */
[----:B------:R-:W-:Y:S01]  /*16b0*/  ULDC.64 UR6, c[0x4][0x8] ;  /* 0x0100020000067ab9 */ /* 0x000fe20000000a00 */
[----:B------:R-:W-:Y:S01]  /*16c0*/  IMAD.U32 R4, RZ, RZ, UR4 ;  /* 0x00000004ff047e24 */ /* 0x000fe2000f8e00ff */
[----:B------:R1:W2:Y:S01]  /*16d0*/  LDC.64 R14, c[0x4][R0] ;  /* 0x01000000000e7b82 */ /* 0x0002a20000000a00 */
[----:B------:R-:W-:Y:S01]  /*16e0*/  IMAD.U32 R5, RZ, RZ, UR5 ;  /* 0x00000005ff057e24 */ /* 0x000fe2000f8e00ff */
[----:B------:R-:W-:Y:S01]  /*16f0*/  ULDC.64 UR4, c[0x4][0x70] ;  /* 0x01001c0000047ab9 */ /* 0x000fe20000000a00 */
[----:B------:R-:W-:Y:S02]  /*1700*/  IMAD.U32 R10, RZ, RZ, UR6 ;  /* 0x00000006ff0a7e24 */ /* 0x000fe4000f8e00ff */
[----:B------:R-:W-:Y:S02]  /*1710*/  IMAD.U32 R6, RZ, RZ, UR4 ;  /* 0x00000004ff067e24 */ /* 0x000fe4000f8e00ff */
[----:B------:R-:W-:-:S02]  /*1720*/  IMAD.U32 R7, RZ, RZ, UR5 ;  /* 0x00000005ff077e24 */ /* 0x000fc4000f8e00ff */
[----:B------:R-:W-:Y:S02]  /*1730*/  IMAD.U32 R11, RZ, RZ, UR7 ;  /* 0x00000007ff0b7e24 */ /* 0x000fe4000f8e00ff */
[----:B------:R-:W-:Y:S02]  /*1740*/  IMAD.MOV.U32 R8, RZ, RZ, 0x1e1 ;  /* 0x000001e1ff087424 */ /* 0x000fe400078e00ff */
[----:B0-----:R-:W-:Y:S02]  /*1750*/  IMAD.MOV.U32 R12, RZ, RZ, 0x1 ;  /* 0x00000001ff0c7424 */ /* 0x001fe400078e00ff */
[----:B-1----:R-:W-:-:S07]  /*1760*/  IMAD.MOV.U32 R13, RZ, RZ, RZ ;  /* 0x000000ffff0d7224 */ /* 0x002fce00078e00ff */
[----:B------:R-:W-:-:S07]  /*1770*/  LEPC R20, `(.L_x_17) ;  /* 0x000000001014794e */ /* 0x000fce0000000000 */
[----:B--2--5:R-:W-:Y:S05]  /*1780*/  CALL.ABS.NOINC R14 ;  /* 0x000000000e007343 */ /* 0x024fea0003c00000 */
.L_x_17:
[----:B------:R-:W-:-:S13]  /*1790*/  ISETP.NE.AND P0, PT, R70, 0x3, PT ;  /* 0x000000034600780c */ /* 0x000fda0003f05270 */
[----:B------:R-:W-:Y:S05]  /*17a0*/  @!P0 BRA `(.L_x_18) ;  /* 0x0000000000048947 */ /* 0x000fea0003800000 */
[----:B------:R-:W-:Y:S01]  /*17b0*/  BPT.TRAP 0x1 ;  /* 0x000000040000795c */ /* 0x000fe20000300000 */
.L_x_18:
[----:B------:R-:W-:Y:S02]  /*17c0*/  IMAD.U32 R3, RZ, RZ, UR38 ;  /* 0x00000026ff037e24 */ /* 0x000fe4000f8e00ff */
[----:B-1----:R-:W-:-:S03]  /*17d0*/  IMAD.U32 R0, RZ, RZ, UR39 ;  /* 0x00000027ff007e24 */ /* 0x002fc6000f8e00ff */
[----:B------:R-:W-:Y:S02]  /*17e0*/  LEA R3, R3, UR41, 0x3 ;  /* 0x0000002903037c11 */ /* 0x000fe4000f8e18ff */
[----:B------:R-:W-:-:S04]  /*17f0*/  SHF.L.U32 R0, R0, 0x1f, RZ ;  /* 0x0000001f00007819 */ /* 0x000fc800000006ff */
[----:B------:R1:W2:Y:S01]  /*1800*/  SYNCS.PHASECHK.TRANS64.TRYWAIT P1, [R3+URZ], R0 ;  /* 0x00000000030075a7 */ /* 0x0002a2000802017f */
[----:B------:R-:W-:Y:S05]  /*1810*/  @!P0 BRA `(.L_x_19) ;  /* 0x0000000000048947 */ /* 0x000fea0003800000 */
[----:B------:R-:W-:Y:S01]  /*1820*/  BPT.TRAP 0x1 ;  /* 0x000000040000795c */ /* 0x000fe20000300000 */
.L_x_19:
[----:B--2---:R-:W-:Y:S05]  /*1830*/  @P1 BRA `(.L_x_20) ;  /* 0x0000000000081947 */ /* 0x004fea0003800000 */
[----:B------:R-:W2:Y:S02]  /*1840*/  SYNCS.PHASECHK.TRANS64.TRYWAIT P1, [R3+URZ], R0 ;  /* 0x00000000030075a7 */ /* 0x000ea4000802017f */
[----:B--2---:R-:W-:Y:S05]  /*1850*/  @!P1 BRA `(.L_x_21) ;  /* 0x0000004800249947 */ /* 0x004fea0003800000 */
.L_x_20:
[----:B------:R-:W-:Y:S05]  /*1860*/  WARPSYNC.ALL ;  /* 0x0000000000007948 */ /* 0x000fea0003800000 */
[----:B------:R-:W-:Y:S01]  /*1870*/  ULEA UR8, UR38, UR44, 0x9 ;  /* 0x0000002c26087291 */ /* 0x000fe2000f8e483f */
[----:B------:R-:W-:Y:S01]  /*1880*/  WARPGROUP.ARRIVE ;  /* 0x00000000000079c5 */ /* 0x000fe20000000000 */
[----:B------:R-:W-:Y:S01]  /*1890*/  ULEA UR9, UR38, UR45, 0x9 ;  /* 0x0000002d26097291 */ /* 0x000fe2000f8e483f */
[----:B-12---:R-:W-:Y:S01]  /*18a0*/  IMAD.U32 R0, RZ, RZ, UR43 ;  /* 0x0000002bff007e24 */ /* 0x006fe2000f8e00ff */
[----:B------:R-:W-:Y:S01]  /*18b0*/  UMOV UR5, 0x40000040 ;  /* 0x4000004000057882 */ /* 0x000fe20000000000 */
[----:B------:R-:W-:-:S02]  /*18c0*/  UMOV UR7, 0x40000040 ;  /* 0x4000004000077882 */ /* 0x000fc40000000000 */
[----:B------:R-:W-:Y:S01]  /*18d0*/  UMOV UR4, UR8 ;  /* 0x0000000800047c82 */ /* 0x000fe20008000000 */
[----:B------:R-:W-:Y:S01]  /*18e0*/  ISETP.GE.AND P1, PT, R0, 0x1, PT ;  /* 0x000000010000780c */ /* 0x000fe20003f26270 */
[----:B------:R-:W-:Y:S02]  /*18f0*/  UMOV UR6, UR9 ;  /* 0x0000000900067c82 */ /* 0x000fe40008000000 */
[----:B------:R-:W-:Y:S01]  /*1900*/  HGMMA.64x64x8.F32.TF32 R24, gdesc[UR4], RZ, !UPT, gsb0 ;  /* 0x04e00000041879f0 */ /* 0x000fe2000c0028ff */
[----:B------:R-:W-:Y:S02]  /*1910*/  UIADD3 UR4, UR8, 0x2, URZ ;  /* 0x0000000208047890 */ /* 0x000fe4000fffe03f */
[----:B------:R-:W-:Y:S01]  /*1920*/  UIADD3 UR6, UR9, 0x2, URZ ;  /* 0x0000000209067890 */ /* 0x000fe2000fffe03f */
[----:B------:R-:W-:Y:S01]  /*1930*/  UMOV UR5, 0x40000040 ;  /* 0x4000004000057882 */ /* 0x000fe20000000000 */
[----:B------:R-:W-:Y:S01]  /*1940*/  UMOV UR7, 0x40000040 ;  /* 0x4000004000077882 */ /* 0x000fe20000000000 */
[----:B------:R-:W-:-:S02]  /*1950*/  WARPGROUP.DEPBAR.LE gsb0, 0x0 ;  /* 0x00008000000079c5 */ /* 0x000fc40000010000 */
[----:B------:R-:W-:-:S06]  /*1960*/  WARPGROUP.ARRIVE ;  /* 0x00000000000079c5 */ /* 0x000fcc0000000000 */
[----:B------:R-:W-:Y:S01]  /*1970*/  HGMMA.64x64x8.F32.TF32 R24, gdesc[UR4], R24, gsb0 ;  /* 0x04e00000041879f0 */ /* 0x000fe20008002818 */
[----:B------:R-:W-:Y:S02]  /*1980*/  UIADD3 UR4, UR8, 0x4, URZ ;  /* 0x0000000408047890 */ /* 0x000fe4000fffe03f */
[----:B------:R-:W-:Y:S01]  /*1990*/  UIADD3 UR6, UR9, 0x4, URZ ;  /* 0x0000000409067890 */ /* 0x000fe2000fffe03f */
[----:B------:R-:W-:Y:S01]  /*19a0*/  UMOV UR5, 0x40000040 ;  /* 0x4000004000057882 */ /* 0x000fe20000000000 */
[----:B------:R-:W-:Y:S01]  /*19b0*/  UMOV UR7, 0x40000040 ;  /* 0x4000004000077882 */ /* 0x000fe20000000000 */
[----:B------:R-:W-:Y:S02]  /*19c0*/  WARPGROUP.DEPBAR.LE gsb0, 0x0 ;  /* 0x00008000000079c5 */ /* 0x000fe40000010000 */
        /* <DEDUP_REMOVED lines=8> */
[----:B------:R-:W-:Y:S03]  /*1a50*/  HGMMA.64x64x8.F32.TF32 R24, gdesc[UR4], R24, gsb0 ;  /* 0x04e00000041879f0 */ /* 0x000fe60008002818 */
[----:B------:R-:W-:Y:S02]  /*1a60*/  WARPGROUP.DEPBAR.LE gsb0, 0x0 ;  /* 0x00008000000079c5 */ /* 0x000fe40000010000 */
[----:B------:R-:W-:Y:S05]  /*1a70*/  @!P1 BRA `(.L_x_22) ;  /* 0x0000000400109947 */ /* 0x000fea0003800000 */
[----:B------:R-:W-:Y:S01]  /*1a80*/  UIADD3 UR4, UR38, 0x1, URZ ;  /* 0x0000000126047890 */ /* 0x000fe2000fffe03f */
[----:B------:R-:W-:Y:S01]  /*1a90*/  IMAD.U32 R0, RZ, RZ, UR43 ;  /* 0x0000002bff007e24 */ /* 0x000fe2000f8e00ff */
[----:B------:R-:W-:Y:S02]  /*1aa0*/  UMOV UR9, UR38 ;  /* 0x0000002600097c82 */ /* 0x000fe40008000000 */
[----:B------:R-:W-:-:S04]  /*1ab0*/  UISETP.NE.AND UP0, UPT, UR4, 0xe, UPT ;  /* 0x0000000e0400788c */ /* 0x000fc8000bf05270 */
[----:B------:R-:W-:Y:S02]  /*1ac0*/  USEL UR5, URZ, 0x1, UP0 ;  /* 0x000000013f057887 */ /* 0x000fe40008000000 */
[----:B------:R-:W-:Y:S02]  /*1ad0*/  USEL UR8, UR4, URZ, UP0 ;  /* 0x0000003f04087287 */ /* 0x000fe40008000000 */
[----:B------:R-:W-:-:S06]  /*1ae0*/  ULOP3.LUT UR5, UR39, UR5, URZ, 0x3c, !UPT ;  /* 0x0000000527057292 */ /* 0x000fcc000f8e3c3f */
[----:B------:R-:W-:-:S07]  /*1af0*/  IMAD.U32 R5, RZ, RZ, UR5 ;  /* 0x00000005ff057e24 */ /* 0x000fce000f8e00ff */
.L_x_29:
[----:B-12---:R-:W-:Y:S05]  /*1b00*/  @!P0 BRA `(.L_x_23) ;  /* 0x0000000000048947 */ /* 0x006fea0003800000 */
[----:B------:R-:W-:Y:S01]  /*1b10*/  BPT.TRAP 0x1 ;  /* 0x000000040000795c */ /* 0x000fe20000300000 */
.L_x_23:
[----:B------:R-:W-:Y:S01]  /*1b20*/  ULEA UR4, UR8, UR41, 0x3 ;  /* 0x0000002908047291 */ /* 0x000fe2000f8e183f */
[----:B------:R-:W-:-:S08]  /*1b30*/  SHF.L.U32 R3, R5, 0x1f, RZ ;  /* 0x0000001f05037819 */ /* 0x000fd000000006ff */
[----:B------:R1:W2:Y:S01]  /*1b40*/  SYNCS.PHASECHK.TRANS64.TRYWAIT P1, [UR4], R3 ;  /* 0x00000003ff0075a7 */ /* 0x0002a20008020144 */
[----:B------:R-:W-:Y:S05]  /*1b50*/  @!P0 BRA `(.L_x_24) ;  /* 0x0000000000048947 */ /* 0x000fea0003800000 */
[----:B------:R-:W-:Y:S01]  /*1b60*/  BPT.TRAP 0x1 ;  /* 0x000000040000795c */ /* 0x000fe20000300000 */
.L_x_24:
[----:B--2---:R-:W-:Y:S05]  /*1b70*/  @P1 BRA `(.L_x_25) ;  /* 0x0000000000081947 */ /* 0x004fea0003800000 */
[----:B------:R-:W2:Y:S02]  /*1b80*/  SYNCS.PHASECHK.TRANS64.TRYWAIT P1, [UR4], R3 ;  /* 0x00000003ff0075a7 */ /* 0x000ea40008020144 */
[----:B--2---:R-:W-:Y:S05]  /*1b90*/  @!P1 BRA `(.L_x_26) ;  /* 0x0000004400689947 */ /* 0x004fea0003800000 */
.L_x_25:
[----:B------:R-:W-:Y:S01]  /*1ba0*/  ULEA UR10, UR8, UR44, 0x9 ;  /* 0x0000002c080a7291 */ /* 0x000fe2000f8e483f */
[----:B------:R-:W-:Y:S01]  /*1bb0*/  WARPGROUP.ARRIVE ;  /* 0x00000000000079c5 */ /* 0x000fe20000000000 */
[----:B------:R-:W-:Y:S01]  /*1bc0*/  ULEA UR11, UR8, UR45, 0x9 ;  /* 0x0000002d080b7291 */ /* 0x000fe2000f8e483f */
[----:B------:R-:W-:Y:S01]  /*1bd0*/  UMOV UR5, 0x40000040 ;  /* 0x4000004000057882 */ /* 0x000fe20000000000 */
[----:B------:R-:W-:-:S03]  /*1be0*/  UMOV UR7, 0x40000040 ;  /* 0x4000004000077882 */ /* 0x000fc60000000000 */
[----:B------:R-:W-:Y:S02]  /*1bf0*/  UMOV UR4, UR10 ;  /* 0x0000000a00047c82 */ /* 0x000fe40008000000 */
[----:B------:R-:W-:Y:S02]  /*1c00*/  UMOV UR6, UR11 ;  /* 0x0000000b00067c82 */ /* 0x000fe40008000000 */
[----:B------:R-:W-:Y:S01]  /*1c10*/  HGMMA.64x64x8.F32.TF32 R24, gdesc[UR4], R24, gsb0 ;  /* 0x04e00000041879f0 */ /* 0x000fe20008002818 */
        /* <DEDUP_REMOVED lines=23> */
[----:B------:R-:W-:Y:S01]  /*1d90*/  BPT.TRAP 0x1 ;  /* 0x000000040000795c */ /* 0x000fe20000300000 */
.L_x_27:
[----:B------:R-:W-:Y:S01]  /*1da0*/  ULEA UR4, UR9, UR41, 0x3 ;  /* 0x0000002909047291 */ /* 0x000fe2000f8e183f */
[----:B------:R-:W-:-:S03]  /*1db0*/  ISETP.GT.U32.AND P1, PT, R16, 0x1, PT ;  /* 0x000000011000780c */ /* 0x000fc60003f24070 */
[----:B------:R-:W-:-:S04]  /*1dc0*/  UIADD3 UR4, UR4, 0x70, URZ ;  /* 0x0000007004047890 */ /* 0x000fc8000fffe03f */
[----:B------:R-:W-:-:S09]  /*1dd0*/  UPRMT UR4, URZ, 0x654, UR4 ;  /* 0x000006543f047896 */ /* 0x000fd20008000004 */
[----:B------:R-:W-:Y:S01]  /*1de0*/  SYNCS.ARRIVE.TRANS64.RED.A1T0 RZ, [UR4], RZ ;  /* 0x000000ffffff79a7 */ /* 0x000fe20008100404 */
[----:B------:R-:W-:Y:S05]  /*1df0*/  @P1 BRA `(.L_x_28) ;  /* 0x0000000000041947 */ /* 0x000fea0003800000 */
[----:B------:R-:W-:Y:S01]  /*1e00*/  BPT.TRAP 0x1 ;  /* 0x000000040000795c */ /* 0x000fe20000300000 */
.L_x_28:
[----:B------:R-:W-:Y:S01]  /*1e10*/  UIADD3 UR8, UR8, 0x1, URZ ;  /* 0x0000000108087890 */ /* 0x000fe2000fffe03f */
[C---:B------:R-:W-:Y:S01]  /*1e20*/  ISETP.GT.AND P1, PT, R0.reuse, 0x1, PT ;  /* 0x000000010000780c */ /* 0x040fe20003f24270 */
[----:B------:R-:W-:Y:S01]  /*1e30*/  UIADD3 UR9, UR9, 0x1, URZ ;  /* 0x0000000109097890 */ /* 0x000fe2000fffe03f */
[----:B------:R-:W-:Y:S01]  /*1e40*/  VIADD R0, R0, 0xffffffff ;  /* 0xffffffff00007836 */ /* 0x000fe20000000000 */
[----:B------:R-:W-:Y:S02]  /*1e50*/  UISETP.NE.AND UP0, UPT, UR8, 0xe, UPT ;  /* 0x0000000e0800788c */ /* 0x000fe4000bf05270 */
[----:B------:R-:W-:Y:S02]  /*1e60*/  UISETP.NE.AND UP1, UPT, UR9, 0xe, UPT ;  /* 0x0000000e0900788c */ /* 0x000fe4000bf25270 */
[----:B------:R-:W-:Y:S02]  /*1e70*/  USEL UR4, URZ, 0x1, UP0 ;  /* 0x000000013f047887 */ /* 0x000fe40008000000 */
[----:B------:R-:W-:-:S02]  /*1e80*/  USEL UR8, UR8, URZ, UP0 ;  /* 0x0000003f08087287 */ /* 0x000fc40008000000 */
[----:B------:R-:W-:Y:S02]  /*1e90*/  USEL UR9, UR9, URZ, UP1 ;  /* 0x0000003f09097287 */ /* 0x000fe40008800000 */
[----:B------:R-:W-:Y:S01]  /*1ea0*/  LOP3.LUT R5, R5, UR4, RZ, 0x3c, !PT ;  /* 0x0000000405057c12 */ /* 0x000fe2000f8e3cff */
[----:B------:R-:W-:Y:S09]  /*1eb0*/  @P1 BRA `(.L_x_29) ;  /* 0xfffffffc00101947 */ /* 0x000ff2000383ffff */
.L_x_22:
[----:B------:R-:W3:Y:S01]  /*1ec0*/  LDC R0, c[0x0][0x28c] ;  /* 0x0000a300ff007b82 */ /* 0x000ee20000000800 */
[----:B------:R4:W-:Y:S01]  /*1ed0*/  SYNCS.ARRIVE.TRANS64.A1T0 RZ, [R62+UR47], RZ ;  /* 0x000000ff3eff79a7 */ /* 0x0009e2000810002f */
[----:B---3--:R-:W-:-:S13]  /*1ee0*/  ISETP.GE.AND P1, PT, R0, 0x1, PT ;  /* 0x000000010000780c */ /* 0x008fda0003f26270 */
[----:B----4-:R-:W-:Y:S05]  /*1ef0*/  @!P1 BRA `(.L_x_30) ;  /* 0x0000000000389947 */ /* 0x010fea0003800000 */
[----:B------:R-:W-:Y:S05]  /*1f00*/  @!P0 BRA `(.L_x_31) ;  /* 0x0000000000048947 */ /* 0x000fea0003800000 */
[----:B------:R-:W-:Y:S01]  /*1f10*/  BPT.TRAP 0x1 ;  /* 0x000000040000795c */ /* 0x000fe20000300000 */
.L_x_31:
[----:B------:R-:W-:Y:S01]  /*1f20*/  UIADD3 UR6, UR43, UR38, URZ ;  /* 0x000000262b067290 */ /* 0x000fe2000fffe03f */
[----:B------:R-:W-:-:S03]  /*1f30*/  ISETP.GT.U32.AND P0, PT, R16, 0x1, PT ;  /* 0x000000011000780c */ /* 0x000fc60003f04070 */
[----:B------:R-:W-:-:S04]  /*1f40*/  USHF.R.U32.HI UR4, URZ, 0x1, UR6 ;  /* 0x000000013f047899 */ /* 0x000fc80008011606 */
[----:B------:R-:W-:-:S04]  /*1f50*/  UIMAD.WIDE.U32 UR4, UR4, -0x6db6db6d, URZ ;  /* 0x92492493040478a5 */ /* 0x000fc8000f8e003f */
[----:B------:R-:W-:-:S04]  /*1f60*/  USHF.R.U32.HI UR4, URZ, 0x2, UR5 ;  /* 0x000000023f047899 */ /* 0x000fc80008011605 */
[----:B------:R-:W-:-:S04]  /*1f70*/  UIMAD UR6, UR4, -0xe, UR6 ;  /* 0xfffffff2040678a4 */ /* 0x000fc8000f8e0206 */
[----:B------:R-:W-:-:S04]  /*1f80*/  ULEA UR6, UR6, UR41, 0x3 ;  /* 0x0000002906067291 */ /* 0x000fc8000f8e183f */
[----:B------:R-:W-:-:S04]  /*1f90*/  UIADD3 UR6, UR6, 0x70, URZ ;  /* 0x0000007006067890 */ /* 0x000fc8000fffe03f */
[----:B------:R-:W-:-:S09]  /*1fa0*/  UPRMT UR6, URZ, 0x654, UR6 ;  /* 0x000006543f067896 */ /* 0x000fd20008000006 */
[----:B------:R-:W-:Y:S01]  /*1fb0*/  SYNCS.ARRIVE.TRANS64.RED.A1T0 RZ, [UR6], RZ ;  /* 0x000000ffffff79a7 */ /* 0x000fe20008100406 */
[----:B------:R-:W-:Y:S05]  /*1fc0*/  @P0 BRA `(.L_x_30) ;  /* 0x0000000000040947 */ /* 0x000fea0003800000 */
[----:B------:R-:W-:Y:S01]  /*1fd0*/  BPT.TRAP 0x1 ;  /* 0x000000040000795c */ /* 0x000fe20000300000 */
.L_x_30:
[----:B------:R-:W-:Y:S01]  /*1fe0*/  SHF.L.U32 R0, R71, 0x1f, RZ ;  /* 0x0000001f47007819 */ /* 0x000fe200000006ff */
[----:B------:R-:W-:Y:S01]  /*1ff0*/  UIADD3 UR38, UR46, UR38, URZ ;  /* 0x000000262e267290 */ /* 0x000fe2000fffe03f */
[----:B------:R-:W3:Y:S01]  /*2000*/  LDC R7, c[0x0][0x288] ;  /* 0x0000a200ff077b82 */ /* 0x000ee20000000800 */
[----:B------:R-:W-:Y:S01]  /*2010*/  UISETP.GE.U32.AND UP1, UPT, UR46, 0xe, UPT ;  /* 0x0000000e2e00788c */ /* 0x000fe2000bf26070 */
[----:B------:R-:W-:Y:S01]  /*2020*/  IMAD.SHL.U32 R8, R60, 0x2, RZ ;  /* 0x000000023c087824 */ /* 0x000fe200078e00ff */
[----:B------:R-:W-:Y:S02]  /*2030*/  UISETP.GT.U32.AND UP0, UPT, UR38, 0xd, UPT ;  /* 0x0000000d2600788c */ /* 0x000fe4000bf04070 */
[----:B------:R-:W-:Y:S02]  /*2040*/  USHF.R.U32.HI UR4, URZ, 0x1, UR38 ;  /* 0x000000013f047899 */ /* 0x000fe40008011626 */
[----:B------:R-:W-:Y:S01]  /*2050*/  UISETP.LT.U32.AND UP0, UPT, UR46, 0xe, UP0 ;  /* 0x0000000e2e00788c */ /* 0x000fe20008701070 */
[----:B------:R-:W4:Y:S01]  /*2060*/  SYNCS.PHASECHK.TRANS64.TRYWAIT P0, [R61+UR42+0x10], R0 ;  /* 0x000010003d0075a7 */ /* 0x000f22000800016a */
[----:B------:R-:W-:Y:S01]  /*2070*/  UIMAD.WIDE.U32 UR4, UR4, -0x6db6db6d, URZ ;  /* 0x92492493040478a5 */ /* 0x000fe2000f8e003f */
[----:B------:R-:W-:Y:S01]  /*2080*/  SHF.R.S32.HI R9, RZ, 0x1f, R8 ;  /* 0x0000001fff097819 */ /* 0x000fe20000011408 */
[----:B------:R-:W-:-:S02]  /*2090*/  USEL UR6, URZ, 0x1, !UP0 ;  /* 0x000000013f067887 */ /* 0x000fc4000c000000 */
[----:B------:R-:W-:Y:S02]  /*20a0*/  USHF.R.U32.HI UR4, URZ, 0x2, UR5 ;  /* 0x000000023f047899 */ /* 0x000fe40008011605 */
[----:B------:R-:W-:Y:S02]  /*20b0*/  ULOP3.LUT UR39, UR39, UR6, URZ, 0x3c, !UPT ;  /* 0x0000000627277292 */ /* 0x000fe4000f8e3c3f */
[----:B------:R-:W-:Y:S02]  /*20c0*/  UIMAD UR38, UR4, -0xe, UR38 ;  /* 0xfffffff2042678a4 */ /* 0x000fe4000f8e0226 */
[----:B------:R-:W-:Y:S01]  /*20d0*/  @UP1 ULOP3.LUT UR39, UR39, 0x1, UR4, 0x78, !UPT ;  /* 0x0000000127271892 */ /* 0x000fe2000f8e7804 */
[----:B---34-:R-:W-:Y:S11]  /*20e0*/  @!P0 BRA `(.L_x_32) ;  /* 0x00000040002c8947 */ /* 0x018ff60003800000 */
.L_x_132:
[----:B---3--:R-:W-:Y:S01]  /*20f0*/  IMAD.SHL.U32 R0, R19, 0x40, RZ ;  /* 0x0000004013007824 */ /* 0x008fe200078e00ff */
[----:B------:R-:W-:Y:S01]  /*2100*/  ULDC UR6, c[0x0][0x284] ;  /* 0x0000a10000067ab9 */ /* 0x000fe20000000800 */
[----:B------:R-:W-:Y:S01]  /*2110*/  IMAD.SHL.U32 R14, R22, 0x40, RZ ;  /* 0x00000040160e7824 */ /* 0x000fe200078e00ff */
[----:B------:R-:W-:Y:S01]  /*2120*/  SHF.R.S32.HI R11, RZ, 0x1f, R2 ;  /* 0x0000001fff0b7819 */ /* 0x000fe20000011402 */
[----:B------:R-:W-:Y:S01]  /*2130*/  ULDC.64 UR4, c[0x0][0x5d0] ;  /* 0x0001740000047ab9 */ /* 0x000fe20000000a00 */
[----:B------:R-:W-:Y:S01]  /*2140*/  ISETP.GE.AND P0, PT, R0, UR6, PT ;  /* 0x0000000600007c0c */ /* 0x000fe2000bf06270 */
[----:B--2---:R-:W-:Y:S01]  /*2150*/  IMAD.WIDE.U32 R4, R2, UR4, R8 ;  /* 0x0000000402047c25 */ /* 0x004fe2000f8e0008 */
[----:B------:R-:W-:Y:S02]  /*2160*/  SHF.R.S32.HI R15, RZ, 0x1f, R14 ;  /* 0x0000001fff0f7819 */ /* 0x000fe4000001140e */
[C---:B------:R-:W-:Y:S01]  /*2170*/  ISETP.GE.OR P0, PT, R14.reuse, R7, P0 ;  /* 0x000000070e00720c */ /* 0x040fe20000706670 */
[----:B-1----:R-:W-:Y:S01]  /*2180*/  IMAD R3, R11, UR4, RZ ;  /* 0x000000040b037c24 */ /* 0x002fe2000f8e02ff */
[----:B------:R-:W-:-:S03]  /*2190*/  IADD3 R4, P1, R14, R4, RZ ;  /* 0x000000040e047210 */ /* 0x000fc60007f3e0ff */
[----:B------:R-:W-:-:S05]  /*21a0*/  IMAD R3, R2, UR5, R3 ;  /* 0x0000000502037c24 */ /* 0x000fca000f8e0203 */
[----:B------:R-:W-:-:S03]  /*21b0*/  IADD3.X R5, R15, R5, R3, P1, !PT ;  /* 0x000000050f057210 */ /* 0x000fc60000ffe403 */
[----:B------:R-:W-:Y:S05]  /*21c0*/  @P0 BRA `(.L_x_33) ;  /* 0x0000002000a80947 */ /* 0x000fea0003800000 */
[----:B------:R-:W1:Y:S01]  /*21d0*/  LDC.64 R74, c[0x0][0x5c8] ;  /* 0x00017200ff4a7b82 */ /* 0x000e620000000a00 */
[----:B-----5:R-:W-:Y:S01]  /*21e0*/  FSETP.NEU.AND P0, PT, R57, RZ, PT ;  /* 0x000000ff3900720b */ /* 0x020fe20003f0d000 */
[----:B------:R-:W-:Y:S01]  /*21f0*/  IMAD R3, R60, -0x2, R7 ;  /* 0xfffffffe3c037824 */ /* 0x000fe200078e0207 */
[----:B------:R-:W-:Y:S01]  /*2200*/  BSSY B0, `(.L_x_33) ;  /* 0x0000226000007945 */ /* 0x000fe20003800000 */
[----:B------:R-:W-:-:S04]  /*2210*/  IMAD.WIDE R66, R19, 0x40, R58 ;  /* 0x0000004013427825 */ /* 0x000fc800078e023a */
[----:B------:R-:W-:Y:S02]  /*2220*/  IMAD.IADD R3, R3, 0x1, -R14 ;  /* 0x0000000103037824 */ /* 0x000fe400078e0a0e */
[----:B------:R-:W-:-:S03]  /*2230*/  IMAD.IADD R0, R65, 0x1, -R0 ;  /* 0x0000000141007824 */ /* 0x000fc600078e0a00 */
[----:B------:R-:W-:-:S04]  /*2240*/  ISETP.GT.AND P1, PT, R3, RZ, PT ;  /* 0x000000ff0300720c */ /* 0x000fc80003f24270 */
[----:B------:R-:W-:Y:S01]  /*2250*/  ISETP.GT.AND P2, PT, R0, RZ, P1 ;  /* 0x000000ff0000720c */ /* 0x000fe20000f44270 */
[-C--:B-1----:R-:W-:Y:S02]  /*2260*/  IMAD R6, R67, R74.reuse, RZ ;  /* 0x0000004a43067224 */ /* 0x082fe400078e02ff */
[----:B------:R-:W-:-:S04]  /*2270*/  IMAD.WIDE.U32 R68, R66, R74, R4 ;  /* 0x0000004a42447225 */ /* 0x000fc800078e0004 */
[----:B------:R-:W-:-:S04]  /*2280*/  IMAD R5, R66, R75, R6 ;  /* 0x0000004b42057224 */ /* 0x000fc800078e0206 */
[----:B------:R-:W-:Y:S01]  /*2290*/  IMAD.IADD R7, R69, 0x1, R5 ;  /* 0x0000000145077824 */ /* 0x000fe200078e0205 */
[----:B------:R-:W-:Y:S06]  /*22a0*/  @!P0 BRA `(.L_x_34) ;  /* 0x0000001400dc8947 */ /* 0x000fec0003800000 */
[----:B------:R-:W1:Y:S01]  /*22b0*/  LDC.64 R72, c[0x0][0x5b8] ;  /* 0x00016e00ff487b82 */ /* 0x000e620000000a00 */
[----:B------:R-:W-:-:S07]  /*22c0*/  ULDC.64 UR4, c[0x0][0x5c0] ;  /* 0x0001700000047ab9 */ /* 0x000fce0000000a00 */
[----:B------:R-:W2:Y:S08]  /*22d0*/  LDC.64 R76, c[0x0][0x5b0] ;  /* 0x00016c00ff4c7b82 */ /* 0x000eb00000000a00 */
[----:B------:R-:W0:Y:S01]  /*22e0*/  LDC.64 R78, c[0x0][0x5a8] ;  /* 0x00016a00ff4e7b82 */ /* 0x000e220000000a00 */
[-C--:B-1----:R-:W-:Y:S02]  /*22f0*/  IMAD R6, R11, R72.reuse, RZ ;  /* 0x000000480b067224 */ /* 0x082fe400078e02ff */
[----:B------:R-:W-:-:S04]  /*2300*/  IMAD.WIDE.U32 R4, R2, R72, R8 ;  /* 0x0000004802047225 */ /* 0x000fc800078e0008 */
[----:B------:R-:W-:Y:S01]  /*2310*/  IMAD R69, R2, R73, R6 ;  /* 0x0000004902457224 */ /* 0x000fe200078e0206 */
[----:B------:R-:W-:Y:S01]  /*2320*/  IADD3 R10, P0, R14, R4, RZ ;  /* 0x000000040e0a7210 */ /* 0x000fe20007f1e0ff */
[----:B--2---:R-:W-:-:S03]  /*2330*/  IMAD R4, R67, R76, RZ ;  /* 0x0000004c43047224 */ /* 0x004fc600078e02ff */
[----:B------:R-:W-:Y:S01]  /*2340*/  IADD3.X R11, R15, R5, R69, P0, !PT ;  /* 0x000000050f0b7210 */ /* 0x000fe200007fe445 */
[C---:B------:R-:W-:Y:S02]  /*2350*/  IMAD R73, R66.reuse, R77, R4 ;  /* 0x0000004d42497224 */ /* 0x040fe400078e0204 */
[----:B------:R-:W-:-:S04]  /*2360*/  IMAD.WIDE.U32 R4, R66, R76, R10 ;  /* 0x0000004c42047225 */ /* 0x000fc800078e000a */
[----:B------:R-:W-:Y:S01]  /*2370*/  IMAD.IADD R5, R5, 0x1, R73 ;  /* 0x0000000105057824 */ /* 0x000fe200078e0249 */
[----:B0-----:R-:W-:-:S04]  /*2380*/  LEA R12, P0, R4, R78, 0x2 ;  /* 0x0000004e040c7211 */ /* 0x001fc800078010ff */
[----:B------:R-:W-:-:S05]  /*2390*/  LEA.HI.X R13, R4, R79, R5, 0x2, P0 ;  /* 0x0000004f040d7211 */ /* 0x000fca00000f1405 */
[----:B------:R0:W2:Y:S01]  /*23a0*/  @P2 LDG.E.LTC128B R19, desc[UR36][R12.64] ;  /* 0x000000240c132981 */ /* 0x0000a2000c1e1920 */
[----:B------:R-:W-:Y:S01]  /*23b0*/  IMAD.WIDE.U32 R4, R66, R76, R14 ;  /* 0x0000004c42047225 */ /* 0x000fe200078e000e */
[----:B------:R-:W-:Y:S01]  /*23c0*/  LEA R6, P3, R68, UR4, 0x2 ;  /* 0x0000000444067c11 */ /* 0x000fe2000f8610ff */
[----:B------:R-:W-:Y:S01]  /*23d0*/  BSSY B1, `(.L_x_35) ;  /* 0x0000014000017945 */ /* 0x000fe20003800000 */
[----:B------:R-:W-:Y:S02]  /*23e0*/  IADD3 R20, P0, R8, R4, RZ ;  /* 0x0000000408147210 */ /* 0x000fe40007f1e0ff */
[----:B------:R-:W-:Y:S02]  /*23f0*/  LEA.HI.X R7, R68, UR5, R7, 0x2, P3 ;  /* 0x0000000544077c11 */ /* 0x000fe400098f1407 */
[----:B------:R-:W-:Y:S01]  /*2400*/  IADD3.X R21, R9, R73, R5, P0, !PT ;  /* 0x0000004909157210 */ /* 0x000fe200007fe405 */
[----:B0-----:R-:W-:Y:S01]  /*2410*/  IMAD.SHL.U32 R12, R76, 0x8, RZ ;  /* 0x000000084c0c7824 */ /* 0x001fe200078e00ff */
[----:B------:R-:W-:-:S02]  /*2420*/  ISETP.GT.AND P0, PT, R3, 0x1, PT ;  /* 0x000000010300780c */ /* 0x000fc40003f04270 */
[----:B------:R-:W-:Y:S01]  /*2430*/  SHF.L.U64.HI R13, R76, 0x3, R77 ;  /* 0x000000034c0d7819 */ /* 0x000fe2000001024d */
[----:B------:R-:W-:Y:S01]  /*2440*/  IMAD.WIDE.U32 R20, R2, R72, R20 ;  /* 0x0000004802147225 */ /* 0x000fe200078e0014 */
[----:B------:R-:W-:-:S03]  /*2450*/  ISETP.GT.AND P3, PT, R0, RZ, P0 ;  /* 0x000000ff0000720c */ /* 0x000fc60000764270 */
[----:B------:R-:W-:Y:S01]  /*2460*/  IMAD.WIDE.U32 R66, R66, R76, R12 ;  /* 0x0000004c42427225 */ /* 0x000fe200078e000c */
[----:B--2---:R-:W-:-:S05]  /*2470*/  LOP3.LUT R4, R19, 0xffffe000, RZ, 0xc0, !PT ;  /* 0xffffe00013047812 */ /* 0x004fca00078ec0ff */
[----:B------:R-:W-:Y:S01]  /*2480*/  FMUL R5, R4, R57 ;  /* 0x0000003904057220 */ /* 0x000fe20000400000 */
[----:B------:R-:W-:-:S03]  /*2490*/  LEA R4, P4, R20, R78, 0x2 ;  /* 0x0000004e14047211 */ /* 0x000fc600078810ff */
[----:B------:R-:W-:Y:S01]  /*24a0*/  FFMA R81, R24, R56, R5 ;  /* 0x0000003818517223 */ /* 0x000fe20000000005 */
[----:B------:R-:W-:-:S04]  /*24b0*/  IMAD.IADD R5, R69, 0x1, R21 ;  /* 0x0000000145057824 */ /* 0x000fc800078e0215 */
[----:B------:R-:W-:Y:S02]  /*24c0*/  F2FP.TF32.F32.PACK_B R81, R81 ;  /* 0x00000051ff51723e */ /* 0x000fe400024050ff */
[----:B------:R-:W-:-:S03]  /*24d0*/  LEA.HI.X R5, R20, R79, R5, 0x2, P4 ;  /* 0x0000004f14057211 */ /* 0x000fc600020f1405 */
[----:B------:R0:W-:Y:S01]  /*24e0*/  @P2 STG.E desc[UR36][R6.64], R81 ;  /* 0x0000005106002986 */ /* 0x0001e2000c101924 */
[----:B------:R-:W-:Y:S05]  /*24f0*/  @!P3 BRA `(.L_x_36) ;  /* 0x000000000004b947 */ /* 0x000fea0003800000 */
[----:B------:R1:W5:Y:S02]  /*2500*/  LDG.E.LTC128B R19, desc[UR36][R4.64+0x4] ;  /* 0x0000042404137981 */ /* 0x000364000c1e1920 */
.L_x_36:
[----:B------:R-:W-:Y:S05]  /*2510*/  BSYNC B1 ;  /* 0x0000000000017941 */ /* 0x000fea0003800000 */
.L_x_35:
[----:B-----5:R-:W-:Y:S01]  /*2520*/  LOP3.LUT R12, R19, 0xffffe000, RZ, 0xc0, !PT ;  /* 0xffffe000130c7812 */ /* 0x020fe200078ec0ff */
[----:B------:R-:W-:Y:S01]  /*2530*/  IMAD.IADD R73, R73, 0x1, R67 ;  /* 0x0000000149497824 */ /* 0x000fe200078e0243 */
[----:B------:R-:W-:Y:S02]  /*2540*/  IADD3 R10, P2, R10, R66, RZ ;  /* 0x000000420a0a7210 */ /* 0x000fe40007f5e0ff */
[----:B------:R-:W-:Y:S01]  /*2550*/  ISETP.GT.AND P1, PT, R0, 0x8, P1 ;  /* 0x000000080000780c */ /* 0x000fe20000f24270 */
[----:B------:R-:W-:Y:S02]  /*2560*/  FMUL R12, R12, R57 ;  /* 0x000000390c0c7220 */ /* 0x000fe40000400000 */
[----:B------:R-:W-:Y:S02]  /*2570*/  IMAD.X R11, R73, 0x1, R11, P2 ;  /* 0x00000001490b7824 */ /* 0x000fe400010e060b */
[----:B------:R-:W-:Y:S01]  /*2580*/  FFMA R25, R25, R56, R12 ;  /* 0x0000003819197223 */ /* 0x000fe2000000000c */
[----:B------:R-:W-:-:S04]  /*2590*/  LEA R12, P2, R10, R78, 0x2 ;  /* 0x0000004e0a0c7211 */ /* 0x000fc800078410ff */
[----:B------:R-:W-:Y:S02]  /*25a0*/  F2FP.TF32.F32.PACK_B R25, R25 ;  /* 0x00000019ff19723e */ /* 0x000fe400024050ff */
[----:B------:R-:W-:-:S03]  /*25b0*/  LEA.HI.X R13, R10, R79, R11, 0x2, P2 ;  /* 0x0000004f0a0d7211 */ /* 0x000fc600010f140b */
[----:B------:R2:W-:Y:S04]  /*25c0*/  @P3 STG.E desc[UR36][R6.64+0x4], R25 ;  /* 0x0000041906003986 */ /* 0x0005e8000c101924 */
[----:B------:R-:W3:Y:S01]  /*25d0*/  @P1 LDG.E.LTC128B R19, desc[UR36][R12.64] ;  /* 0x000000240c131981 */ /* 0x000ee2000c1e1920 */
[----:B------:R-:W-:Y:S01]  /*25e0*/  IADD3 R14, P2, P3, R8, R66, R14 ;  /* 0x00000042080e7210 */ /* 0x000fe20007b5e00e */
[----:B------:R-:W-:Y:S01]  /*25f0*/  BSSY B1, `(.L_x_37) ;  /* 0x0000011000017945 */ /* 0x000fe20003800000 */
[C---:B------:R-:W-:Y:S02]  /*2600*/  SHF.L.U64.HI R11, R74.reuse, 0x5, R75 ;  /* 0x000000054a0b7819 */ /* 0x040fe4000001024b */
[----:B------:R-:W-:Y:S02]  /*2610*/  IADD3.X R15, R9, R73, R15, P2, P3 ;  /* 0x00000049090f7210 */ /* 0x000fe400017e640f */
[----:B------:R-:W-:-:S02]  /*2620*/  LEA R10, P2, R74, R6, 0x5 ;  /* 0x000000064a0a7211 */ /* 0x000fc400078428ff */
[----:B------:R-:W-:Y:S01]  /*2630*/  ISETP.GT.AND P0, PT, R0, 0x8, P0 ;  /* 0x000000080000780c */ /* 0x000fe20000704270 */
[----:B------:R-:W-:-:S04]  /*2640*/  IMAD.WIDE.U32 R14, R2, R72, R14 ;  /* 0x00000048020e7225 */ /* 0x000fc800078e000e */
[----:B------:R-:W-:Y:S02]  /*2650*/  IMAD.X R11, R11, 0x1, R7, P2 ;  /* 0x000000010b0b7824 */ /* 0x000fe400010e0607 */
[----:B------:R-:W-:Y:S01]  /*2660*/  IMAD.IADD R2, R69, 0x1, R15 ;  /* 0x0000000145027824 */ /* 0x000fe200078e020f */
[----:B---3--:R-:W-:-:S05]  /*2670*/  LOP3.LUT R8, R19, 0xffffe000, RZ, 0xc0, !PT ;  /* 0xffffe00013087812 */ /* 0x008fca00078ec0ff */
[----:B------:R-:W-:Y:S01]  /*2680*/  FMUL R9, R8, R57 ;  /* 0x0000003908097220 */ /* 0x000fe20000400000 */
[----:B------:R-:W-:-:S03]  /*2690*/  LEA R8, P3, R14, R78, 0x2 ;  /* 0x0000004e0e087211 */ /* 0x000fc600078610ff */
[----:B------:R-:W-:Y:S01]  /*26a0*/  FFMA R21, R26, R56, R9 ;  /* 0x000000381a157223 */ /* 0x000fe20000000009 */
[----:B------:R-:W-:-:S04]  /*26b0*/  LEA.HI.X R9, R14, R79, R2, 0x2, P3 ;  /* 0x0000004f0e097211 */ /* 0x000fc800018f1402 */
[----:B------:R-:W-:-:S05]  /*26c0*/  F2FP.TF32.F32.PACK_B R21, R21 ;  /* 0x00000015ff15723e */ /* 0x000fca00024050ff */
[----:B------:R2:W-:Y:S01]  /*26d0*/  @P1 STG.E desc[UR36][R10.64], R21 ;  /* 0x000000150a001986 */ /* 0x0005e2000c101924 */
[----:B------:R-:W-:Y:S05]  /*26e0*/  @!P0 BRA `(.L_x_38) ;  /* 0x0000000000048947 */ /* 0x000fea0003800000 */
[----:B------:R3:W5:Y:S02]  /*26f0*/  LDG.E.LTC128B R19, desc[UR36][R8.64+0x4] ;  /* 0x0000042408137981 */ /* 0x000764000c1e1920 */
.L_x_38:
[----:B------:R-:W-:Y:S05]  /*2700*/  BSYNC B1 ;  /* 0x0000000000017941 */ /* 0x000fea0003800000 */
.L_x_37:
[----:B-----5:R-:W-:Y:S01]  /*2710*/  LOP3.LUT R2, R19, 0xffffe000, RZ, 0xc0, !PT ;  /* 0xffffe00013027812 */ /* 0x020fe200078ec0ff */
[----:B------:R-:W-:Y:S01]  /*2720*/  BSSY B1, `(.L_x_39) ;  /* 0x0000009000017945 */ /* 0x000fe20003800000 */
[----:B------:R-:W-:-:S03]  /*2730*/  ISETP.GT.AND P1, PT, R3, 0x8, PT ;  /* 0x000000080300780c */ /* 0x000fc60003f24270 */
[----:B------:R-:W-:Y:S01]  /*2740*/  FMUL R2, R2, R57 ;  /* 0x0000003902027220 */ /* 0x000fe20000400000 */
[----:B------:R-:W-:-:S03]  /*2750*/  ISETP.GT.AND P2, PT, R0, RZ, P1 ;  /* 0x000000ff0000720c */ /* 0x000fc60000f44270 */
[----:B------:R-:W-:-:S05]  /*2760*/  FFMA R27, R27, R56, R2 ;  /* 0x000000381b1b7223 */ /* 0x000fca0000000002 */
[----:B------:R-:W-:-:S05]  /*2770*/  F2FP.TF32.F32.PACK_B R27, R27 ;  /* 0x0000001bff1b723e */ /* 0x000fca00024050ff */
[----:B------:R4:W-:Y:S01]  /*2780*/  @P0 STG.E desc[UR36][R10.64+0x4], R27 ;  /* 0x0000041b0a000986 */ /* 0x0009e2000c101924 */
[----:B------:R-:W-:Y:S05]  /*2790*/  @!P2 BRA `(.L_x_40) ;  /* 0x000000000004a947 */ /* 0x000fea0003800000 */
[----:B------:R0:W5:Y:S02]  /*27a0*/  LDG.E.LTC128B R19, desc[UR36][R4.64+0x20] ;  /* 0x0000202404137981 */ /* 0x000164000c1e1920 */
.L_x_40:
[----:B------:R-:W-:Y:S05]  /*27b0*/  BSYNC B1 ;  /* 0x0000000000017941 */ /* 0x000fea0003800000 */
.L_x_39:
        /* <DEDUP_REMOVED lines=10> */
.L_x_42:
[----:B------:R-:W-:Y:S05]  /*2860*/  BSYNC B1 ;  /* 0x0000000000017941 */ /* 0x000fea0003800000 */
.L_x_41:
[----:B-----5:R-:W-:Y:S01]  /*2870*/  LOP3.LUT R2, R19, 0xffffe000, RZ, 0xc0, !PT ;  /* 0xffffe00013027812 */ /* 0x020fe200078ec0ff */
[----:B------:R-:W-:Y:S01]  /*2880*/  BSSY B1, `(.L_x_43) ;  /* 0x0000008000017945 */ /* 0x000fe20003800000 */
[----:B------:R-:W-:-:S03]  /*2890*/  ISETP.GT.AND P1, PT, R0, 0x8, P1 ;  /* 0x000000080000780c */ /* 0x000fc60000f24270 */
[----:B------:R-:W-:-:S04]  /*28a0*/  FMUL R2, R2, R57 ;  /* 0x0000003902027220 */ /* 0x000fc80000400000 */
[----:B------:R-:W-:-:S05]  /*28b0*/  FFMA R29, R29, R56, R2 ;  /* 0x000000381d1d7223 */ /* 0x000fca0000000002 */
[----:B------:R-:W-:-:S05]  /*28c0*/  F2FP.TF32.F32.PACK_B R29, R29 ;  /* 0x0000001dff1d723e */ /* 0x000fca00024050ff */
[----:B------:R0:W-:Y:S01]  /*28d0*/  @P3 STG.E desc[UR36][R6.64+0x24], R29 ;  /* 0x0000241d06003986 */ /* 0x0001e2000c101924 */
[----:B------:R-:W-:Y:S05]  /*28e0*/  @!P1 BRA `(.L_x_44) ;  /* 0x0000000000049947 */ /* 0x000fea0003800000 */
[----:B------:R0:W5:Y:S02]  /*28f0*/  LDG.E.LTC128B R19, desc[UR36][R8.64+0x20] ;  /* 0x0000202408137981 */ /* 0x000164000c1e1920 */
.L_x_44:
[----:B------:R-:W-:Y:S05]  /*2900*/  BSYNC B1 ;  /* 0x0000000000017941 */ /* 0x000fea0003800000 */
.L_x_43:
[----:B-----5:R-:W-:Y:S01]  /*2910*/  LOP3.LUT R2, R19, 0xffffe000, RZ, 0xc0, !PT ;  /* 0xffffe00013027812 */ /* 0x020fe200078ec0ff */
[----:B------:R-:W-:Y:S01]  /*2920*/  BSSY B1, `(.L_x_45) ;  /* 0x0000008000017945 */ /* 0x000fe20003800000 */
[----:B------:R-:W-:-:S03]  /*2930*/  ISETP.GT.AND P0, PT, R0, 0x8, P0 ;  /* 0x000000080000780c */ /* 0x000fc60000704270 */
[----:B0-----:R-:W-:-:S04]  /*2940*/  FMUL R13, R2, R57 ;  /* 0x00000039020d7220 */ /* 0x001fc80000400000 */
[----:B------:R-:W-:-:S05]  /*2950*/  FFMA R13, R30, R56, R13 ;  /* 0x000000381e0d7223 */ /* 0x000fca000000000d */
[----:B------:R-:W-:-:S05]  /*2960*/  F2FP.TF32.F32.PACK_B R13, R13 ;  /* 0x0000000dff0d723e */ /* 0x000fca00024050ff */
[----:B------:R0:W-:Y:S01]  /*2970*/  @P1 STG.E desc[UR36][R10.64+0x20], R13 ;  /* 0x0000200d0a001986 */ /* 0x0001e2000c101924 */
[----:B------:R-:W-:Y:S05]  /*2980*/  @!P0 BRA `(.L_x_46) ;  /* 0x0000000000048947 */ /* 0x000fea0003800000 */
[----:B------:R0:W5:Y:S02]  /*2990*/  LDG.E.LTC128B R19, desc[UR36][R8.64+0x24] ;  /* 0x0000242408137981 */ /* 0x000164000c1e1920 */
.L_x_46:
[----:B------:R-:W-:Y:S05]  /*29a0*/  BSYNC B1 ;  /* 0x0000000000017941 */ /* 0x000fea0003800000 */
.L_x_45:
        /* <DEDUP_REMOVED lines=10> */
.L_x_48:
[----:B------:R-:W-:Y:S05]  /*2a50*/  BSYNC B1 ;  /* 0x0000000000017941 */ /* 0x000fea0003800000 */
.L_x_47:
[----:B-----5:R-:W-:Y:S01]  /*2a60*/  LOP3.LUT R2, R19, 0xffffe000, RZ, 0xc0, !PT ;  /* 0xffffe00013027812 */ /* 0x020fe200078ec0ff */
[----:B------:R-:W-:Y:S01]  /*2a70*/  BSSY B1, `(.L_x_49) ;  /* 0x0000009000017945 */ /* 0x000fe20003800000 */
[----:B------:R-:W-:-:S03]  /*2a80*/  ISETP.GT.AND P0, PT, R3, 0x11, PT ;  /* 0x000000110300780c */ /* 0x000fc60003f04270 */
[----:B0-----:R-:W-:Y:S01]  /*2a90*/  FMUL R13, R2, R57 ;  /* 0x00000039020d7220 */ /* 0x001fe20000400000 */
[----:B------:R-:W-:-:S03]  /*2aa0*/  ISETP.GT.AND P3, PT, R0, RZ, P0 ;  /* 0x000000ff0000720c */ /* 0x000fc60000764270 */
[----:B------:R-:W-:-:S05]  /*2ab0*/  FFMA R13, R32, R56, R13 ;  /* 0x00000038200d7223 */ /* 0x000fca000000000d */
[----:B------:R-:W-:-:S05]  /*2ac0*/  F2FP.TF32.F32.PACK_B R13, R13 ;  /* 0x0000000dff0d723e */ /* 0x000fca00024050ff */
[----:B------:R0:W-:Y:S01]  /*2ad0*/  @P2 STG.E desc[UR36][R6.64+0x40], R13 ;  /* 0x0000400d06002986 */ /* 0x0001e2000c101924 */
[----:B------:R-:W-:Y:S05]  /*2ae0*/  @!P3 BRA `(.L_x_50) ;  /* 0x000000000004b947 */ /* 0x000fea0003800000 */
[----:B------:R0:W5:Y:S02]  /*2af0*/  LDG.E.LTC128B R19, desc[UR36][R4.64+0x44] ;  /* 0x0000442404137981 */ /* 0x000164000c1e1920 */
.L_x_50:
[----:B------:R-:W-:Y:S05]  /*2b00*/  BSYNC B1 ;  /* 0x0000000000017941 */ /* 0x000fea0003800000 */
.L_x_49:
        /* <DEDUP_REMOVED lines=9> */
.L_x_52:
[----:B------:R-:W-:Y:S05]  /*2ba0*/  BSYNC B1 ;  /* 0x0000000000017941 */ /* 0x000fea0003800000 */
.L_x_51:
        /* <DEDUP_REMOVED lines=9> */
.L_x_54:
[----:B------:R-:W-:Y:S05]  /*2c40*/  BSYNC B1 ;  /* 0x0000000000017941 */ /* 0x000fea0003800000 */
.L_x_53:
        /* <DEDUP_REMOVED lines=10> */
.L_x_56:
[----:B------:R-:W-:Y:S05]  /*2cf0*/  BSYNC B1 ;  /* 0x0000000000017941 */ /* 0x000fea0003800000 */
.L_x_55:
        /* <DEDUP_REMOVED lines=10> */
.L_x_58:
[----:B------:R-:W-:Y:S05]  /*2da0*/  BSYNC B1 ;  /* 0x0000000000017941 */ /* 0x000fea0003800000 */
.L_x_57:
        /* <DEDUP_REMOVED lines=9> */
.L_x_60:
[----:B------:R-:W-:Y:S05]  /*2e40*/  BSYNC B1 ;  /* 0x0000000000017941 */ /* 0x000fea0003800000 */
.L_x_59:
        /* <DEDUP_REMOVED lines=9> */
.L_x_62:
[----:B------:R-:W-:Y:S05]  /*2ee0*/  BSYNC B1 ;  /* 0x0000000000017941 */ /* 0x000fea0003800000 */
.L_x_61:
        /* <DEDUP_REMOVED lines=10> */
.L_x_64:
[----:B------:R-:W-:Y:S05]  /*2f90*/  BSYNC B1 ;  /* 0x0000000000017941 */ /* 0x000fea0003800000 */
.L_x_63:
        /* <DEDUP_REMOVED lines=10> */
.L_x_66:
[----:B------:R-:W-:Y:S05]  /*3040*/  BSYNC B1 ;  /* 0x0000000000017941 */ /* 0x000fea0003800000 */
.L_x_65:
        /* <DEDUP_REMOVED lines=9> */
.L_x_68:
[----:B------:R-:W-:Y:S05]  /*30e0*/  BSYNC B1 ;  /* 0x0000000000017941 */ /* 0x000fea0003800000 */
.L_x_67:
        /* <DEDUP_REMOVED lines=9> */
.L_x_70:
[----:B------:R-:W-:Y:S05]  /*3180*/  BSYNC B1 ;  /* 0x0000000000017941 */ /* 0x000fea0003800000 */
.L_x_69:
        /* <DEDUP_REMOVED lines=10> */
.L_x_72:
[----:B------:R-:W-:Y:S05]  /*3230*/  BSYNC B1 ;  /* 0x0000000000017941 */ /* 0x000fea0003800000 */
.L_x_71:
        /* <DEDUP_REMOVED lines=10> */
.L_x_74:
[----:B------:R-:W-:Y:S05]  /*32e0*/  BSYNC B1 ;  /* 0x0000000000017941 */ /* 0x000fea0003800000 */
.L_x_73:
        /* <DEDUP_REMOVED lines=9> */
.L_x_76:
[----:B------:R-:W-:Y:S05]  /*3380*/  BSYNC B1 ;  /* 0x0000000000017941 */ /* 0x000fea0003800000 */
.L_x_75:
        /* <DEDUP_REMOVED lines=9> */
.L_x_78:
[----:B------:R-:W-:Y:S05]  /*3420*/  BSYNC B1 ;  /* 0x0000000000017941 */ /* 0x000fea0003800000 */
.L_x_77:
        /* <DEDUP_REMOVED lines=10> */
.L_x_80:
[----:B------:R-:W-:Y:S05]  /*34d0*/  BSYNC B1 ;  /* 0x0000000000017941 */ /* 0x000fea0003800000 */
.L_x_79:
        /* <DEDUP_REMOVED lines=10> */
.L_x_82:
[----:B------:R-:W-:Y:S05]  /*3580*/  BSYNC B1 ;  /* 0x0000000000017941 */ /* 0x000fea0003800000 */
.L_x_81:
        /* <DEDUP_REMOVED lines=9> */
.L_x_84:
[----:B------:R-:W-:Y:S05]  /*3620*/  BSYNC B1 ;  /* 0x0000000000017941 */ /* 0x000fea0003800000 */
.L_x_83:
        /* <DEDUP_REMOVED lines=9> */
.L_x_86:
[----:B------:R-:W-:Y:S05]  /*36c0*/  BSYNC B1 ;  /* 0x0000000000017941 */ /* 0x000fea0003800000 */
.L_x_85:
        /* <DEDUP_REMOVED lines=10> */
.L_x_88:
[----:B------:R-:W-:Y:S05]  /*3770*/  BSYNC B1 ;  /* 0x0000000000017941 */ /* 0x000fea0003800000 */
.L_x_87:
[----:B-----5:R-:W-:Y:S01]  /*3780*/  LOP3.LUT R2, R19, 0xffffe000, RZ, 0xc0, !PT ;  /* 0xffffe00013027812 */ /* 0x020fe200078ec0ff */
[----:B------:R-:W-:Y:S01]  /*3790*/  BSSY B1, `(.L_x_89) ;  /* 0x000000b000017945 */ /* 0x000fe20003800000 */
[----:B------:R-:W-:Y:S01]  /*37a0*/  ISETP.GT.AND P0, PT, R3, 0x39, PT ;  /* 0x000000390300780c */ /* 0x000fe20003f04270 */
[----:B------:R-:W-:Y:S02]  /*37b0*/  @P2 IMAD.MOV.U32 R3, RZ, RZ, R7 ;  /* 0x000000ffff032224 */ /* 0x000fe400078e0007 */
[----:B0-----:R-:W-:Y:S01]  /*37c0*/  FMUL R13, R2, R57 ;  /* 0x00000039020d7220 */ /* 0x001fe20000400000 */
[----:B------:R-:W-:Y:S01]  /*37d0*/  @P2 IMAD.MOV.U32 R2, RZ, RZ, R6 ;  /* 0x000000ffff022224 */ /* 0x000fe200078e0006 */
[----:B------:R-:W-:Y:S02]  /*37e0*/  ISETP.GT.AND P3, PT, R0, RZ, P0 ;  /* 0x000000ff0000720c */ /* 0x000fe40000764270 */
[----:B------:R-:W-:-:S05]  /*37f0*/  FFMA R13, R52, R56, R13 ;  /* 0x00000038340d7223 */ /* 0x000fca000000000d */
[----:B------:R-:W-:-:S05]  /*3800*/  F2FP.TF32.F32.PACK_B R13, R13 ;  /* 0x0000000dff0d723e */ /* 0x000fca00024050ff */
[----:B------:R0:W-:Y:S01]  /*3810*/  @P2 STG.E desc[UR36][R2.64+0xe0], R13 ;  /* 0x0000e00d02002986 */ /* 0x0001e2000c101924 */
[----:B------:R-:W-:Y:S05]  /*3820*/  @!P3 BRA `(.L_x_90) ;  /* 0x000000000004b947 */ /* 0x000fea0003800000 */
[----:B------:R0:W5:Y:S02]  /*3830*/  LDG.E.LTC128B R19, desc[UR36][R4.64+0xe4] ;  /* 0x0000e42404137981 */ /* 0x000164000c1e1920 */
.L_x_90:
[----:B------:R-:W-:Y:S05]  /*3840*/  BSYNC B1 ;  /* 0x0000000000017941 */ /* 0x000fea0003800000 */
.L_x_89:
[----:B0----5:R-:W-:Y:S01]  /*3850*/  LOP3.LUT R2, R19, 0xffffe000, RZ, 0xc0, !PT ;  /* 0xffffe00013027812 */ /* 0x021fe200078ec0ff */
        /* <DEDUP_REMOVED lines=8> */
.L_x_92:
[----:B------:R-:W-:Y:S05]  /*38e0*/  BSYNC B1 ;  /* 0x0000000000017941 */ /* 0x000fea0003800000 */
.L_x_91:
[----:B-----5:R-:W-:Y:S01]  /*38f0*/  LOP3.LUT R2, R19, 0xffffe000, RZ, 0xc0, !PT ;  /* 0xffffe00013027812 */ /* 0x020fe200078ec0ff */
[----:B------:R-:W-:Y:S01]  /*3900*/  BSSY B1, `(.L_x_93) ;  /* 0x000000a000017945 */ /* 0x000fe20003800000 */
[----:B------:R-:W-:-:S03]  /*3910*/  ISETP.GT.AND P0, PT, R0, 0x8, P0 ;  /* 0x000000080000780c */ /* 0x000fc60000704270 */
[----:B------:R-:W-:Y:S01]  /*3920*/  FMUL R3, R2, R57 ;  /* 0x0000003902037220 */ /* 0x000fe20000400000 */
[----:B------:R-:W-:-:S03]  /*3930*/  @P1 IMAD.MOV.U32 R2, RZ, RZ, R10 ;  /* 0x000000ffff021224 */ /* 0x000fc600078e000a */
[----:B-1----:R-:W-:Y:S01]  /*3940*/  FFMA R5, R54, R56, R3 ;  /* 0x0000003836057223 */ /* 0x002fe20000000003 */
[----:B------:R-:W-:-:S04]  /*3950*/  @P1 IMAD.MOV.U32 R3, RZ, RZ, R11 ;  /* 0x000000ffff031224 */ /* 0x000fc800078e000b */
[----:B------:R-:W-:-:S05]  /*3960*/  F2FP.TF32.F32.PACK_B R5, R5 ;  /* 0x00000005ff05723e */ /* 0x000fca00024050ff */
[----:B------:R1:W-:Y:S01]  /*3970*/  @P1 STG.E desc[UR36][R2.64+0xe0], R5 ;  /* 0x0000e00502001986 */ /* 0x0003e2000c101924 */
[----:B------:R-:W-:Y:S05]  /*3980*/  @!P0 BRA `(.L_x_94) ;  /* 0x0000000000048947 */ /* 0x000fea0003800000 */
[----:B------:R0:W5:Y:S02]  /*3990*/  LDG.E.LTC128B R19, desc[UR36][R8.64+0xe4] ;  /* 0x0000e42408137981 */ /* 0x000164000c1e1920 */
.L_x_94:
[----:B------:R-:W-:Y:S05]  /*39a0*/  BSYNC B1 ;  /* 0x0000000000017941 */ /* 0x000fea0003800000 */
.L_x_93:
[----:B------:R-:W-:Y:S05]  /*39b0*/  @!P0 BRA `(.L_x_95) ;  /* 0x0000000800a88947 */ /* 0x000fea0003800000 */
[----:B-----5:R-:W-:-:S05]  /*39c0*/  LOP3.LUT R0, R19, 0xffffe000, RZ, 0xc0, !PT ;  /* 0xffffe00013007812 */ /* 0x020fca00078ec0ff */
[----:B------:R-:W-:-:S04]  /*39d0*/  FMUL R0, R0, R57 ;  /* 0x0000003900007220 */ /* 0x000fc80000400000 */
[----:B------:R-:W-:-:S05]  /*39e0*/  FFMA R55, R55, R56, R0 ;  /* 0x0000003837377223 */ /* 0x000fca0000000000 */
[----:B------:R-:W-:-:S05]  /*39f0*/  F2FP.TF32.F32.PACK_B R55, R55 ;  /* 0x00000037ff37723e */ /* 0x000fca00024050ff */
[----:B------:R0:W-:Y:S01]  /*3a00*/  STG.E desc[UR36][R10.64+0xe4], R55 ;  /* 0x0000e4370a007986 */ /* 0x0001e2000c101924 */
[----:B------:R-:W-:Y:S05]  /*3a10*/  BRA `(.L_x_95) ;  /* 0x0000000800907947 */ /* 0x000fea0003800000 */
.L_x_34:
[----:B------:R-:W-:Y:S01]  /*3a20*/  ISETP.GT.AND P3, PT, R3, 0x1, PT ;  /* 0x000000010300780c */ /* 0x000fe20003f64270 */
[----:B------:R-:W-:Y:S01]  /*3a30*/  ULDC.64 UR4, c[0x0][0x5c0] ;  /* 0x0001700000047ab9 */ /* 0x000fe20000000a00 */
[-C--:B------:R-:W-:Y:S01]  /*3a40*/  FMUL R9, R24, R56.reuse ;  /* 0x0000003818097220 */ /* 0x080fe20000400000 */
[----:B------:R-:W-:Y:S01]  /*3a50*/  LEA R4, P4, R68, UR4, 0x2 ;  /* 0x0000000444047c11 */ /* 0x000fe2000f8810ff */
[-C--:B------:R-:W-:Y:S01]  /*3a60*/  FMUL R25, R25, R56.reuse ;  /* 0x0000003819197220 */ /* 0x080fe20000400000 */
[----:B------:R-:W-:Y:S01]  /*3a70*/  ISETP.GT.AND P0, PT, R0, RZ, P3 ;  /* 0x000000ff0000720c */ /* 0x000fe20001f04270 */
[-C--:B------:R-:W-:Y:S01]  /*3a80*/  FMUL R11, R26, R56.reuse ;  /* 0x000000381a0b7220 */ /* 0x080fe20000400000 */
[----:B------:R-:W-:Y:S01]  /*3a90*/  LEA.HI.X R5, R68, UR5, R7, 0x2, P4 ;  /* 0x0000000544057c11 */ /* 0x000fe2000a0f1407 */
[-C--:B------:R-:W-:Y:S01]  /*3aa0*/  FMUL R27, R27, R56.reuse ;  /* 0x000000381b1b7220 */ /* 0x080fe20000400000 */
[----:B------:R-:W-:Y:S01]  /*3ab0*/  F2FP.TF32.F32.PACK_B R9, R9 ;  /* 0x00000009ff09723e */ /* 0x000fe200024050ff */
[-C--:B------:R-:W-:Y:S01]  /*3ac0*/  FMUL R29, R29, R56.reuse ;  /* 0x000000381d1d7220 */ /* 0x080fe20000400000 */
[----:B------:R-:W-:Y:S01]  /*3ad0*/  F2FP.TF32.F32.PACK_B R25, R25 ;  /* 0x00000019ff19723e */ /* 0x000fe200024050ff */
[----:B------:R-:W-:Y:S01]  /*3ae0*/  FMUL R31, R31, R56 ;  /* 0x000000381f1f7220 */ /* 0x000fe20000400000 */
[C---:B------:R-:W-:Y:S01]  /*3af0*/  SHF.L.U64.HI R75, R74.reuse, 0x5, R75 ;  /* 0x000000054a4b7819 */ /* 0x040fe2000001024b */
[----:B------:R1:W-:Y:S01]  /*3b00*/  @P2 STG.E desc[UR36][R4.64], R9 ;  /* 0x0000000904002986 */ /* 0x0003e2000c101924 */
[----:B------:R-:W-:Y:S01]  /*3b10*/  LEA R6, P4, R74, R4, 0x5 ;  /* 0x000000044a067211 */ /* 0x000fe200078828ff */
[-C--:B0-----:R-:W-:Y:S01]  /*3b20*/  FMUL R13, R32, R56.reuse ;  /* 0x00000038200d7220 */ /* 0x081fe20000400000 */
[C---:B------:R-:W-:Y:S01]  /*3b30*/  ISETP.GT.AND P1, PT, R0.reuse, 0x8, P1 ;  /* 0x000000080000780c */ /* 0x040fe20000f24270 */
[----:B------:R-:W-:Y:S01]  /*3b40*/  @P0 STG.E desc[UR36][R4.64+0x4], R25 ;  /* 0x0000041904000986 */ /* 0x000fe2000c101924 */
[----:B------:R-:W-:Y:S01]  /*3b50*/  ISETP.GT.AND P2, PT, R3, 0x8, PT ;  /* 0x000000080300780c */ /* 0x000fe20003f44270 */
[----:B------:R-:W-:Y:S01]  /*3b60*/  IMAD.X R7, R75, 0x1, R5, P4 ;  /* 0x000000014b077824 */ /* 0x000fe200020e0605 */
[C---:B------:R-:W-:Y:S01]  /*3b70*/  ISETP.GT.AND P3, PT, R0.reuse, 0x8, P3 ;  /* 0x000000080000780c */ /* 0x040fe20001f64270 */
[-C--:B------:R-:W-:Y:S01]  /*3b80*/  FMUL R33, R33, R56.reuse ;  /* 0x0000003821217220 */ /* 0x080fe20000400000 */
[----:B------:R-:W-:Y:S01]  /*3b90*/  ISETP.GT.AND P0, PT, R3, 0x9, PT ;  /* 0x000000090300780c */ /* 0x000fe20003f04270 */
[-C--:B------:R-:W-:Y:S01]  /*3ba0*/  FMUL R35, R35, R56.reuse ;  /* 0x0000003823237220 */ /* 0x080fe20000400000 */
[----:B------:R-:W-:Y:S01]  /*3bb0*/  ISETP.GT.AND P5, PT, R0, RZ, P2 ;  /* 0x000000ff0000720c */ /* 0x000fe200017a4270 */
[-C--:B-1----:R-:W-:Y:S01]  /*3bc0*/  FMUL R9, R28, R56.reuse ;  /* 0x000000381c097220 */ /* 0x082fe20000400000 */
[C---:B------:R-:W-:Y:S01]  /*3bd0*/  ISETP.GT.AND P4, PT, R0.reuse, RZ, P0 ;  /* 0x000000ff0000720c */ /* 0x040fe20000784270 */
[-C--:B------:R-:W-:Y:S01]  /*3be0*/  FMUL R37, R37, R56.reuse ;  /* 0x0000003825257220 */ /* 0x080fe20000400000 */
[----:B------:R-:W-:Y:S01]  /*3bf0*/  F2FP.TF32.F32.PACK_B R11, R11 ;  /* 0x0000000bff0b723e */ /* 0x000fe200024050ff */
[-C--:B------:R-:W-:Y:S01]  /*3c00*/  FMUL R39, R39, R56.reuse ;  /* 0x0000003827277220 */ /* 0x080fe20000400000 */
[----:B------:R-:W-:Y:S01]  /*3c10*/  F2FP.TF32.F32.PACK_B R27, R27 ;  /* 0x0000001bff1b723e */ /* 0x000fe200024050ff */
[-C--:B------:R-:W-:Y:S01]  /*3c20*/  FMUL R41, R41, R56.reuse ;  /* 0x0000003829297220 */ /* 0x080fe20000400000 */
[----:B------:R-:W-:Y:S01]  /*3c30*/  F2FP.TF32.F32.PACK_B R9, R9 ;  /* 0x00000009ff09723e */ /* 0x000fe200024050ff */
[----:B------:R0:W-:Y:S01]  /*3c40*/  @P1 STG.E desc[UR36][R6.64], R11 ;  /* 0x0000000b06001986 */ /* 0x0001e2000c101924 */
[----:B------:R-:W-:Y:S01]  /*3c50*/  F2FP.TF32.F32.PACK_B R29, R29 ;  /* 0x0000001dff1d723e */ /* 0x000fe200024050ff */
[-C--:B------:R-:W-:Y:S01]  /*3c60*/  FMUL R43, R43, R56.reuse ;  /* 0x000000382b2b7220 */ /* 0x080fe20000400000 */
[C---:B------:R-:W-:Y:S01]  /*3c70*/  ISETP.GT.AND P1, PT, R3.reuse, 0x10, PT ;  /* 0x000000100300780c */ /* 0x040fe20003f24270 */
[----:B------:R-:W-:Y:S01]  /*3c80*/  @P3 STG.E desc[UR36][R6.64+0x4], R27 ;  /* 0x0000041b06003986 */ /* 0x000fe2000c101924 */
[----:B------:R-:W-:Y:S01]  /*3c90*/  ISETP.GT.AND P3, PT, R3, 0x11, PT ;  /* 0x000000110300780c */ /* 0x000fe20003f64270 */
[-C--:B------:R-:W-:Y:S01]  /*3ca0*/  FMUL R45, R45, R56.reuse ;  /* 0x000000382d2d7220 */ /* 0x080fe20000400000 */
[C---:B------:R-:W-:Y:S01]  /*3cb0*/  ISETP.GT.AND P2, PT, R0.reuse, 0x8, P2 ;  /* 0x000000080000780c */ /* 0x040fe20001744270 */
[----:B------:R1:W-:Y:S01]  /*3cc0*/  @P5 STG.E desc[UR36][R4.64+0x20], R9 ;  /* 0x0000200904005986 */ /* 0x0003e2000c101924 */
[C---:B------:R-:W-:Y:S01]  /*3cd0*/  ISETP.GT.AND P0, PT, R0.reuse, 0x8, P0 ;  /* 0x000000080000780c */ /* 0x040fe20000704270 */
[-C--:B------:R-:W-:Y:S01]  /*3ce0*/  FMUL R47, R47, R56.reuse ;  /* 0x000000382f2f7220 */ /* 0x080fe20000400000 */
[----:B------:R-:W-:Y:S01]  /*3cf0*/  ISETP.GT.AND P5, PT, R0, RZ, P1 ;  /* 0x000000ff0000720c */ /* 0x000fe20000fa4270 */
[----:B------:R-:W-:Y:S01]  /*3d00*/  @P4 STG.E desc[UR36][R4.64+0x24], R29 ;  /* 0x0000241d04004986 */ /* 0x000fe2000c101924 */
[-C--:B0-----:R-:W-:Y:S01]  /*3d10*/  FMUL R11, R30, R56.reuse ;  /* 0x000000381e0b7220 */ /* 0x081fe20000400000 */
[----:B------:R-:W-:Y:S01]  /*3d20*/  ISETP.GT.AND P4, PT, R0, RZ, P3 ;  /* 0x000000ff0000720c */ /* 0x000fe20001f84270 */
[-C--:B------:R-:W-:Y:S01]  /*3d30*/  FMUL R49, R49, R56.reuse ;  /* 0x0000003831317220 */ /* 0x080fe20000400000 */
[----:B------:R-:W-:Y:S01]  /*3d40*/  F2FP.TF32.F32.PACK_B R31, R31 ;  /* 0x0000001fff1f723e */ /* 0x000fe200024050ff */
[-C--:B------:R-:W-:Y:S01]  /*3d50*/  FMUL R51, R51, R56.reuse ;  /* 0x0000003833337220 */ /* 0x080fe20000400000 */
[----:B------:R-:W-:Y:S01]  /*3d60*/  F2FP.TF32.F32.PACK_B R11, R11 ;  /* 0x0000000bff0b723e */ /* 0x000fe200024050ff */
[-C--:B------:R-:W-:Y:S01]  /*3d70*/  FMUL R15, R52, R56.reuse ;  /* 0x00000038340f7220 */ /* 0x080fe20000400000 */
[----:B------:R-:W-:Y:S01]  /*3d80*/  F2FP.TF32.F32.PACK_B R13, R13 ;  /* 0x0000000dff0d723e */ /* 0x000fe200024050ff */
[-C--:B-1----:R-:W-:Y:S01]  /*3d90*/  FMUL R9, R34, R56.reuse ;  /* 0x0000003822097220 */ /* 0x082fe20000400000 */
[----:B------:R-:W-:Y:S01]  /*3da0*/  F2FP.TF32.F32.PACK_B R33, R33 ;  /* 0x00000021ff21723e */ /* 0x000fe200024050ff */
[----:B------:R0:W-:Y:S01]  /*3db0*/  @P2 STG.E desc[UR36][R6.64+0x20], R11 ;  /* 0x0000200b06002986 */ /* 0x0001e2000c101924 */
[C---:B------:R-:W-:Y:S01]  /*3dc0*/  ISETP.GT.AND P1, PT, R0.reuse, 0x8, P1 ;  /* 0x000000080000780c */ /* 0x040fe20000f24270 */
[-C--:B------:R-:W-:Y:S01]  /*3dd0*/  FMUL R53, R53, R56.reuse ;  /* 0x0000003835357220 */ /* 0x080fe20000400000 */
[C---:B------:R-:W-:Y:S01]  /*3de0*/  ISETP.GT.AND P2, PT, R3.reuse, 0x19, PT ;  /* 0x000000190300780c */ /* 0x040fe20003f44270 */
[----:B------:R-:W-:Y:S01]  /*3df0*/  @P0 STG.E desc[UR36][R6.64+0x24], R31 ;  /* 0x0000241f06000986 */ /* 0x000fe2000c101924 */
[----:B------:R-:W-:Y:S01]  /*3e00*/  ISETP.GT.AND P0, PT, R3, 0x18, PT ;  /* 0x000000180300780c */ /* 0x000fe20003f04270 */
[----:B------:R-:W-:Y:S01]  /*3e10*/  FMUL R55, R55, R56 ;  /* 0x0000003837377220 */ /* 0x000fe20000400000 */
[----:B------:R-:W-:Y:S01]  /*3e20*/  F2FP.TF32.F32.PACK_B R9, R9 ;  /* 0x00000009ff09723e */ /* 0x000fe200024050ff */
[----:B------:R1:W-:Y:S01]  /*3e30*/  @P5 STG.E desc[UR36][R4.64+0x40], R13 ;  /* 0x0000400d04005986 */ /* 0x0003e2000c101924 */
[----:B------:R-:W-:-:S02]  /*3e40*/  ISETP.GT.AND P5, PT, R0, RZ, P0 ;  /* 0x000000ff0000720c */ /* 0x000fc400007a4270 */
[----:B------:R-:W-:Y:S01]  /*3e50*/  F2FP.TF32.F32.PACK_B R35, R35 ;  /* 0x00000023ff23723e */ /* 0x000fe200024050ff */
[----:B------:R-:W-:Y:S01]  /*3e60*/  @P4 STG.E desc[UR36][R4.64+0x44], R33 ;  /* 0x0000442104004986 */ /* 0x000fe2000c101924 */
[----:B------:R-:W-:Y:S01]  /*3e70*/  ISETP.GT.AND P4, PT, R0, 0x8, P3 ;  /* 0x000000080000780c */ /* 0x000fe20001f84270 */
[-C--:B0-----:R-:W-:Y:S01]  /*3e80*/  FMUL R11, R36, R56.reuse ;  /* 0x00000038240b7220 */ /* 0x081fe20000400000 */
[----:B------:R-:W-:Y:S01]  /*3e90*/  ISETP.GT.AND P3, PT, R0, RZ, P2 ;  /* 0x000000ff0000720c */ /* 0x000fe20001764270 */
[----:B------:R0:W-:Y:S01]  /*3ea0*/  @P1 STG.E desc[UR36][R6.64+0x40], R9 ;  /* 0x0000400906001986 */ /* 0x0001e2000c101924 */
[----:B------:R-:W-:Y:S02]  /*3eb0*/  F2FP.TF32.F32.PACK_B R37, R37 ;  /* 0x00000025ff25723e */ /* 0x000fe400024050ff */
[----:B------:R-:W-:Y:S01]  /*3ec0*/  F2FP.TF32.F32.PACK_B R11, R11 ;  /* 0x0000000bff0b723e */ /* 0x000fe200024050ff */
[----:B-1----:R-:W-:Y:S01]  /*3ed0*/  FMUL R13, R40, R56 ;  /* 0x00000038280d7220 */ /* 0x002fe20000400000 */
[----:B------:R-:W-:-:S02]  /*3ee0*/  ISETP.GT.AND P1, PT, R3, 0x20, PT ;  /* 0x000000200300780c */ /* 0x000fc40003f24270 */
[C---:B------:R-:W-:Y:S02]  /*3ef0*/  ISETP.GT.AND P0, PT, R0.reuse, 0x8, P0 ;  /* 0x000000080000780c */ /* 0x040fe40000704270 */
[----:B------:R-:W-:Y:S01]  /*3f00*/  F2FP.TF32.F32.PACK_B R39, R39 ;  /* 0x00000027ff27723e */ /* 0x000fe200024050ff */
[----:B------:R-:W-:Y:S01]  /*3f10*/  @P4 STG.E desc[UR36][R6.64+0x44], R35 ;  /* 0x0000442306004986 */ /* 0x000fe2000c101924 */
[----:B------:R-:W-:Y:S01]  /*3f20*/  ISETP.GT.AND P4, PT, R0, 0x8, P2 ;  /* 0x000000080000780c */ /* 0x000fe20001784270 */
[----:B0-----:R-:W-:Y:S01]  /*3f30*/  FMUL R9, R38, R56 ;  /* 0x0000003826097220 */ /* 0x001fe20000400000 */
[----:B------:R-:W-:Y:S01]  /*3f40*/  ISETP.GT.AND P2, PT, R3, 0x21, PT ;  /* 0x000000210300780c */ /* 0x000fe20003f44270 */
[----:B------:R0:W-:Y:S01]  /*3f50*/  @P5 STG.E desc[UR36][R4.64+0x60], R11 ;  /* 0x0000600b04005986 */ /* 0x0001e2000c101924 */
[C---:B------:R-:W-:Y:S02]  /*3f60*/  ISETP.GT.AND P5, PT, R0.reuse, RZ, P1 ;  /* 0x000000ff0000720c */ /* 0x040fe40000fa4270 */
[----:B------:R-:W-:Y:S01]  /*3f70*/  F2FP.TF32.F32.PACK_B R9, R9 ;  /* 0x00000009ff09723e */ /* 0x000fe200024050ff */
[----:B------:R-:W-:Y:S01]  /*3f80*/  @P3 STG.E desc[UR36][R4.64+0x64], R37 ;  /* 0x0000642504003986 */ /* 0x000fe2000c101924 */
[----:B------:R-:W-:-:S02]  /*3f90*/  ISETP.GT.AND P3, PT, R0, RZ, P2 ;  /* 0x000000ff0000720c */ /* 0x000fc40001764270 */
[----:B------:R-:W-:Y:S01]  /*3fa0*/  F2FP.TF32.F32.PACK_B R13, R13 ;  /* 0x0000000dff0d723e */ /* 0x000fe200024050ff */
[----:B------:R1:W-:Y:S01]  /*3fb0*/  @P0 STG.E desc[UR36][R6.64+0x60], R9 ;  /* 0x0000600906000986 */ /* 0x0003e2000c101924 */
[----:B------:R-:W-:Y:S02]  /*3fc0*/  F2FP.TF32.F32.PACK_B R41, R41 ;  /* 0x00000029ff29723e */ /* 0x000fe400024050ff */
[----:B------:R-:W-:Y:S01]  /*3fd0*/  ISETP.GT.AND P1, PT, R0, 0x8, P1 ;  /* 0x000000080000780c */ /* 0x000fe20000f24270 */
[----:B------:R-:W-:Y:S01]  /*3fe0*/  @P4 STG.E desc[UR36][R6.64+0x64], R39 ;  /* 0x0000642706004986 */ /* 0x000fe2000c101924 */
[C---:B------:R-:W-:Y:S01]  /*3ff0*/  ISETP.GT.AND P4, PT, R3.reuse, 0x28, PT ;  /* 0x000000280300780c */ /* 0x040fe20003f84270 */
[----:B0-----:R-:W-:Y:S01]  /*4000*/  FMUL R11, R44, R56 ;  /* 0x000000382c0b7220 */ /* 0x001fe20000400000 */
[----:B------:R-:W-:Y:S01]  /*4010*/  F2FP.TF32.F32.PACK_B R43, R43 ;  /* 0x0000002bff2b723e */ /* 0x000fe200024050ff */
[----:B------:R0:W-:Y:S01]  /*4020*/  @P5 STG.E desc[UR36][R4.64+0x80], R13 ;  /* 0x0000800d04005986 */ /* 0x0001e2000c101924 */
[----:B------:R-:W-:-:S02]  /*4030*/  ISETP.GT.AND P5, PT, R3, 0x29, PT ;  /* 0x000000290300780c */ /* 0x000fc40003fa4270 */
[----:B------:R-:W-:Y:S01]  /*4040*/  F2FP.TF32.F32.PACK_B R11, R11 ;  /* 0x0000000bff0b723e */ /* 0x000fe200024050ff */
[----:B------:R-:W-:Y:S01]  /*4050*/  @P3 STG.E desc[UR36][R4.64+0x84], R41 ;  /* 0x0000842904003986 */ /* 0x000fe2000c101924 */
[----:B------:R-:W-:Y:S01]  /*4060*/  ISETP.GT.AND P3, PT, R0, 0x8, P2 ;  /* 0x000000080000780c */ /* 0x000fe20001764270 */
[-C--:B-1----:R-:W-:Y:S01]  /*4070*/  FMUL R9, R42, R56.reuse ;  /* 0x000000382a097220 */ /* 0x082fe20000400000 */
[C---:B------:R-:W-:Y:S02]  /*4080*/  ISETP.GT.AND P2, PT, R0.reuse, RZ, P4 ;  /* 0x000000ff0000720c */ /* 0x040fe40002744270 */
[C---:B------:R-:W-:Y:S02]  /*4090*/  ISETP.GT.AND P0, PT, R0.reuse, RZ, P5 ;  /* 0x000000ff0000720c */ /* 0x040fe40002f04270 */
[----:B------:R-:W-:Y:S01]  /*40a0*/  ISETP.GT.AND P4, PT, R0, 0x8, P4 ;  /* 0x000000080000780c */ /* 0x000fe20002784270 */
[----:B0-----:R-:W-:Y:S01]  /*40b0*/  FMUL R13, R46, R56 ;  /* 0x000000382e0d7220 */ /* 0x001fe20000400000 */
[----:B------:R-:W-:-:S02]  /*40c0*/  F2FP.TF32.F32.PACK_B R9, R9 ;  /* 0x00000009ff09723e */ /* 0x000fc400024050ff */
[----:B------:R-:W-:Y:S02]  /*40d0*/  F2FP.TF32.F32.PACK_B R45, R45 ;  /* 0x0000002dff2d723e */ /* 0x000fe400024050ff */
[----:B------:R-:W-:Y:S01]  /*40e0*/  ISETP.GT.AND P5, PT, R0, 0x8, P5 ;  /* 0x000000080000780c */ /* 0x000fe20002fa4270 */
[----:B------:R0:W-:Y:S01]  /*40f0*/  @P1 STG.E desc[UR36][R6.64+0x80], R9 ;  /* 0x0000800906001986 */ /* 0x0001e2000c101924 */
[C---:B------:R-:W-:Y:S02]  /*4100*/  ISETP.GT.AND P1, PT, R3.reuse, 0x38, PT ;  /* 0x000000380300780c */ /* 0x040fe40003f24270 */
[----:B------:R-:W-:Y:S01]  /*4110*/  F2FP.TF32.F32.PACK_B R13, R13 ;  /* 0x0000000dff0d723e */ /* 0x000fe200024050ff */
[----:B------:R-:W-:Y:S01]  /*4120*/  @P3 STG.E desc[UR36][R6.64+0x84], R43 ;  /* 0x0000842b06003986 */ /* 0x000fe2000c101924 */
[C---:B------:R-:W-:Y:S01]  /*4130*/  ISETP.GT.AND P3, PT, R3.reuse, 0x30, PT ;  /* 0x000000300300780c */ /* 0x040fe20003f64270 */
[----:B------:R-:W-:Y:S01]  /*4140*/  @P4 IMAD.MOV.U32 R2, RZ, RZ, R6 ;  /* 0x000000ffff024224 */ /* 0x000fe200078e0006 */
[----:B------:R-:W-:Y:S01]  /*4150*/  F2FP.TF32.F32.PACK_B R47, R47 ;  /* 0x0000002fff2f723e */ /* 0x000fe200024050ff */
[----:B------:R1:W-:Y:S01]  /*4160*/  @P2 STG.E desc[UR36][R4.64+0xa0], R11 ;  /* 0x0000a00b04002986 */ /* 0x0003e2000c101924 */
[----:B------:R-:W-:-:S02]  /*4170*/  ISETP.GT.AND P2, PT, R3, 0x31, PT ;  /* 0x000000310300780c */ /* 0x000fc40003f44270 */
[----:B------:R-:W-:Y:S01]  /*4180*/  F2FP.TF32.F32.PACK_B R49, R49 ;  /* 0x00000031ff31723e */ /* 0x000fe200024050ff */
[----:B------:R-:W-:Y:S01]  /*4190*/  @P0 STG.E desc[UR36][R4.64+0xa4], R45 ;  /* 0x0000a42d04000986 */ /* 0x000fe2000c101924 */
[----:B------:R-:W-:Y:S01]  /*41a0*/  ISETP.GT.AND P0, PT, R3, 0x39, PT ;  /* 0x000000390300780c */ /* 0x000fe20003f04270 */
[----:B------:R-:W-:Y:S02]  /*41b0*/  @P4 IMAD.MOV.U32 R3, RZ, RZ, R7 ;  /* 0x000000ffff034224 */ /* 0x000fe400078e0007 */
[-C--:B0-----:R-:W-:Y:S01]  /*41c0*/  FMUL R9, R48, R56.reuse ;  /* 0x0000003830097220 */ /* 0x081fe20000400000 */
[----:B------:R-:W-:Y:S02]  /*41d0*/  F2FP.TF32.F32.PACK_B R51, R51 ;  /* 0x00000033ff33723e */ /* 0x000fe400024050ff */
[----:B------:R-:W-:Y:S01]  /*41e0*/  F2FP.TF32.F32.PACK_B R15, R15 ;  /* 0x0000000fff0f723e */ /* 0x000fe200024050ff */
[----:B------:R0:W-:Y:S01]  /*41f0*/  @P4 STG.E desc[UR36][R2.64+0xa0], R13 ;  /* 0x0000a00d02004986 */ /* 0x0001e2000c101924 */
[----:B------:R-:W-:Y:S01]  /*4200*/  ISETP.GT.AND P4, PT, R0, RZ, P3 ;  /* 0x000000ff0000720c */ /* 0x000fe20001f84270 */
[----:B-1----:R-:W-:Y:S01]  /*4210*/  FMUL R11, R50, R56 ;  /* 0x00000038320b7220 */ /* 0x002fe20000400000 */
[----:B------:R-:W-:-:S02]  /*4220*/  ISETP.GT.AND P3, PT, R0, 0x8, P3 ;  /* 0x000000080000780c */ /* 0x000fc40001f64270 */
[----:B------:R-:W-:Y:S02]  /*4230*/  F2FP.TF32.F32.PACK_B R9, R9 ;  /* 0x00000009ff09723e */ /* 0x000fe400024050ff */
[----:B------:R-:W-:Y:S02]  /*4240*/  F2FP.TF32.F32.PACK_B R11, R11 ;  /* 0x0000000bff0b723e */ /* 0x000fe400024050ff */
[----:B------:R-:W-:Y:S02]  /*4250*/  F2FP.TF32.F32.PACK_B R53, R53 ;  /* 0x00000035ff35723e */ /* 0x000fe400024050ff */
[----:B------:R-:W-:Y:S01]  /*4260*/  F2FP.TF32.F32.PACK_B R55, R55 ;  /* 0x00000037ff37723e */ /* 0x000fe200024050ff */
[----:B0-----:R-:W-:Y:S02]  /*4270*/  @P5 IMAD.MOV.U32 R2, RZ, RZ, R6 ;  /* 0x000000ffff025224 */ /* 0x001fe400078e0006 */
[----:B------:R-:W-:Y:S01]  /*4280*/  FMUL R13, R54, R56 ;  /* 0x00000038360d7220 */ /* 0x000fe20000400000 */
[----:B------:R-:W-:-:S04]  /*4290*/  @P5 IMAD.MOV.U32 R3, RZ, RZ, R7 ;  /* 0x000000ffff035224 */ /* 0x000fc800078e0007 */
[----:B------:R-:W-:Y:S01]  /*42a0*/  F2FP.TF32.F32.PACK_B R13, R13 ;  /* 0x0000000dff0d723e */ /* 0x000fe200024050ff */
[----:B------:R0:W-:Y:S01]  /*42b0*/  @P5 STG.E desc[UR36][R2.64+0xa4], R47 ;  /* 0x0000a42f02005986 */ /* 0x0001e2000c101924 */
[C---:B------:R-:W-:Y:S02]  /*42c0*/  ISETP.GT.AND P5, PT, R0.reuse, RZ, P2 ;  /* 0x000000ff0000720c */ /* 0x040fe400017a4270 */
[----:B------:R-:W-:Y:S01]  /*42d0*/  ISETP.GT.AND P2, PT, R0, 0x8, P2 ;  /* 0x000000080000780c */ /* 0x000fe20001744270 */
[----:B0-----:R-:W-:Y:S02]  /*42e0*/  @P4 IMAD.MOV.U32 R2, RZ, RZ, R4 ;  /* 0x000000ffff024224 */ /* 0x001fe400078e0004 */
[----:B------:R-:W-:-:S05]  /*42f0*/  @P4 IMAD.MOV.U32 R3, RZ, RZ, R5 ;  /* 0x000000ffff034224 */ /* 0x000fca00078e0005 */
        /* <DEDUP_REMOVED lines=10> */
[----:B------:R0:W-:Y:S02]  /*43a0*/  @P3 STG.E desc[UR36][R2.64+0xc0], R11 ;  /* 0x0000c00b02003986 */ /* 0x0001e4000c101924 */
[----:B0-----:R-:W-:Y:S02]  /*43b0*/  @P2 IMAD.MOV.U32 R2, RZ, RZ, R6 ;  /* 0x000000ffff022224 */ /* 0x001fe400078e0006 */
[----:B------:R-:W-:-:S05]  /*43c0*/  @P2 IMAD.MOV.U32 R3, RZ, RZ, R7 ;  /* 0x000000ffff032224 */ /* 0x000fca00078e0007 */
[----:B------:R0:W-:Y:S02]  /*43d0*/  @P2 STG.E desc[UR36][R2.64+0xc4], R51 ;  /* 0x0000c43302002986 */ /* 0x0001e4000c101924 */
[----:B0-----:R-:W-:Y:S02]  /*43e0*/  @P4 IMAD.MOV.U32 R2, RZ, RZ, R4 ;  /* 0x000000ffff024224 */ /* 0x001fe400078e0004 */
[----:B------:R-:W-:-:S05]  /*43f0*/  @P4 IMAD.MOV.U32 R3, RZ, RZ, R5 ;  /* 0x000000ffff034224 */ /* 0x000fca00078e0005 */
[----:B------:R0:W-:Y:S04]  /*4400*/  @P4 STG.E desc[UR36][R2.64+0xe0], R15 ;  /* 0x0000e00f02004986 */ /* 0x0001e8000c101924 */
[----:B------:R1:W-:Y:S01]  /*4410*/  @P5 STG.E desc[UR36][R4.64+0xe4], R53 ;  /* 0x0000e43504005986 */ /* 0x0003e2000c101924 */
[----:B0-----:R-:W-:Y:S02]  /*4420*/  @P1 IMAD.MOV.U32 R2, RZ, RZ, R6 ;  /* 0x000000ffff021224 */ /* 0x001fe400078e0006 */
[----:B------:R-:W-:-:S05]  /*4430*/  @P1 IMAD.MOV.U32 R3, RZ, RZ, R7 ;  /* 0x000000ffff031224 */ /* 0x000fca00078e0007 */
[----:B------:R1:W-:Y:S04]  /*4440*/  @P1 STG.E desc[UR36][R2.64+0xe0], R13 ;  /* 0x0000e00d02001986 */ /* 0x0003e8000c101924 */
[----:B------:R1:W-:Y:S02]  /*4450*/  @P0 STG.E desc[UR36][R6.64+0xe4], R55 ;  /* 0x0000e43706000986 */ /* 0x0003e4000c101924 */
.L_x_95:
[----:B------:R-:W-:Y:S05]  /*4460*/  BSYNC B0 ;  /* 0x0000000000007941 */ /* 0x000fea0003800000 */
.L_x_33:
[----:B-1----:R-:W2:Y:S01]  /*4470*/  LDL.64 R2, [R1] ;  /* 0x0000000001027983 */ /* 0x002ea20000100a00 */
[----:B------:R-:W-:Y:S01]  /*4480*/  ULDC.64 UR4, c[0x0][0x650] ;  /* 0x0001940000047ab9 */ /* 0x000fe20000000a00 */
[----:B------:R1:W-:Y:S01]  /*4490*/  SYNCS.ARRIVE.TRANS64.A1T0 RZ, [R64+UR47], RZ ;  /* 0x000000ff40ff79a7 */ /* 0x0003e2000810002f */
[----:B------:R-:W-:Y:S01]  /*44a0*/  PRMT R0, RZ, 0x7610, R0 ;  /* 0x00007610ff007816 */ /* 0x000fe20000000000 */
[----:B-----5:R-:W-:Y:S02]  /*44b0*/  IMAD.MOV.U32 R19, RZ, RZ, -0x1 ;  /* 0xffffffffff137424 */ /* 0x020fe400078e00ff */
[----:B------:R-:W-:Y:S01]  /*44c0*/  IMAD.MOV.U32 R22, RZ, RZ, -0x1 ;  /* 0xffffffffff167424 */ /* 0x000fe200078e00ff */
[----:B--2---:R-:W-:-:S04]  /*44d0*/  LEA R18, P0, R2, R18, 0x1 ;  /* 0x0000001202127211 */ /* 0x004fc800078008ff */
[----:B------:R-:W-:Y:S01]  /*44e0*/  LEA.HI.X R17, R2, R17, R23, 0x1, P0 ;  /* 0x0000001102117211 */ /* 0x000fe200000f0c17 */
[----:B------:R-:W-:Y:S01]  /*44f0*/  IMAD.MOV.U32 R2, RZ, RZ, -0x1 ;  /* 0xffffffffff027424 */ /* 0x000fe200078e00ff */
[----:B------:R-:W-:-:S04]  /*4500*/  ISETP.GE.U32.AND P0, PT, R18, UR4, PT ;  /* 0x0000000412007c0c */ /* 0x000fc8000bf06070 */
[----:B------:R-:W-:-:S13]  /*4510*/  ISETP.GE.U32.AND.EX P0, PT, R17, UR5, PT, P0 ;  /* 0x0000000511007c0c */ /* 0x000fda000bf06100 */
[----:B-1----:R-:W-:Y:S05]  /*4520*/  @P0 BRA `(.L_x_96) ;  /* 0x0000000400700947 */ /* 0x002fea0003800000 */
[----:B0---4-:R-:W0:Y:S01]  /*4530*/  S2R R10, SR_CTAID.X ;  /* 0x00000000000a7919 */ /* 0x011e220000002500 */
[----:B---3--:R-:W1:Y:S01]  /*4540*/  LDC.64 R8, c[0x0][0x628] ;  /* 0x00018a00ff087b82 */ /* 0x008e620000000a00 */
[----:B------:R-:W-:Y:S01]  /*4550*/  ULDC UR4, c[0x0][0x150] ;  /* 0x0000540000047ab9 */ /* 0x000fe20000000800 */
[----:B------:R-:W-:Y:S01]  /*4560*/  IMAD.MOV.U32 R6, RZ, RZ, R18 ;  /* 0x000000ffff067224 */ /* 0x000fe200078e0012 */
[----:B------:R-:W2:Y:S01]  /*4570*/  S2R R20, SR_CTAID.Y ;  /* 0x0000000000147919 */ /* 0x000ea20000002600 */
[----:B------:R-:W-:-:S04]  /*4580*/  IMAD.MOV.U32 R7, RZ, RZ, R17 ;  /* 0x000000ffff077224 */ /* 0x000fc800078e0011 */
[----:B------:R-:W3:Y:S08]  /*4590*/  LDC R15, c[0x0][0x144] ;  /* 0x00005100ff0f7b82 */ /* 0x000ef00000000800 */
[----:B------:R-:W4:Y:S08]  /*45a0*/  LDC R0, c[0x0][0x630] ;  /* 0x00018c00ff007b82 */ /* 0x000f300000000800 */
[----:B------:R-:W2:Y:S01]  /*45b0*/  LDC.64 R12, c[0x0][0x620] ;  /* 0x00018800ff0c7b82 */ /* 0x000ea20000000a00 */
[----:B-1----:R-:W-:-:S04]  /*45c0*/  ISETP.NE.U32.AND P0, PT, R8, RZ, PT ;  /* 0x000000ff0800720c */ /* 0x002fc80003f05070 */
[----:B------:R-:W-:Y:S02]  /*45d0*/  ISETP.NE.AND.EX P0, PT, R9, RZ, PT, P0 ;  /* 0x000000ff0900720c */ /* 0x000fe40003f05300 */
[----:B0-----:R-:W-:-:S05]  /*45e0*/  I2FP.F32.U32 R2, R10 ;  /* 0x0000000a00027245 */ /* 0x001fca0000201000 */
[----:B------:R-:W-:-:S04]  /*45f0*/  FMUL R2, R2, UR4 ;  /* 0x0000000402027c20 */ /* 0x000fc80008400000 */
[----:B------:R0:W1:Y:S02]  /*4600*/  F2I.U32.TRUNC.NTZ R14, R2 ;  /* 0x00000002000e7305 */ /* 0x000064000020f000 */
[----:B---34-:R-:W-:Y:S05]  /*4610*/  @!P0 BRA `(.L_x_97) ;  /* 0x0000000000288947 */ /* 0x018fea0003800000 */
[----:B------:R-:W3:Y:S02]  /*4620*/  LDC R3, c[0x0][0x634] ;  /* 0x00018d00ff037b82 */ /* 0x000ee40000000800 */
[----:B---3--:R-:W-:-:S05]  /*4630*/  IADD3 R7, P0, R18, R3, RZ ;  /* 0x0000000312077210 */ /* 0x008fca0007f1e0ff */
[----:B------:R-:W-:-:S04]  /*4640*/  IMAD.X R11, RZ, RZ, R17, P0 ;  /* 0x000000ffff0b7224 */ /* 0x000fc800000e0611 */
[----:B0-----:R-:W-:-:S04]  /*4650*/  IMAD.WIDE.U32 R2, R11, R8, RZ ;  /* 0x000000080b027225 */ /* 0x001fc800078e00ff */
[----:B------:R-:W-:-:S04]  /*4660*/  IMAD.WIDE.U32 R4, P0, R7, R9, R2 ;  /* 0x0000000907047225 */ /* 0x000fc80007800002 */
[----:B------:R-:W-:-:S04]  /*4670*/  IMAD.WIDE.U32 R2, R7, R8, RZ ;  /* 0x0000000807027225 */ /* 0x000fc800078e00ff */
[----:B------:R-:W-:Y:S01]  /*4680*/  IMAD.X R7, RZ, RZ, RZ, P0 ;  /* 0x000000ffff077224 */ /* 0x000fe200000e06ff */
[----:B------:R-:W-:Y:S01]  /*4690*/  IADD3 RZ, P0, R3, R4, RZ ;  /* 0x0000000403ff7210 */ /* 0x000fe20007f1e0ff */
[----:B------:R-:W-:-:S04]  /*46a0*/  IMAD.MOV.U32 R6, RZ, RZ, R5 ;  /* 0x000000ffff067224 */ /* 0x000fc800078e0005 */
[----:B------:R-:W-:-:S08]  /*46b0*/  IMAD.WIDE.U32.X R6, R11, R9, R6, P0 ;  /* 0x000000090b067225 */ /* 0x000fd000000e0406 */
.L_x_97:
[----:B------:R-:W3:Y:S01]  /*46c0*/  LDC.64 R26, c[0x0][0x640] ;  /* 0x00019000ff1a7b82 */ /* 0x000ee20000000a00 */
[-C--:B------:R-:W-:Y:S01]  /*46d0*/  SHF.R.U64 R11, R6, R0.reuse, R7 ;  /* 0x00000000060b7219 */ /* 0x080fe20000001207 */
[----:B------:R-:W-:Y:S01]  /*46e0*/  IMAD.MOV.U32 R19, RZ, RZ, R17 ;  /* 0x000000ffff137224 */ /* 0x000fe200078e0011 */
[----:B------:R-:W-:Y:S01]  /*46f0*/  SHF.R.U32.HI R0, RZ, R0, R7 ;  /* 0x00000000ff007219 */ /* 0x000fe20000011607 */
[----:B-1----:R-:W-:Y:S01]  /*4700*/  IMAD.MOV R14, RZ, RZ, -R14 ;  /* 0x000000ffff0e7224 */ /* 0x002fe200078e0a0e */
[----:B------:R-:W-:Y:S01]  /*4710*/  IADD3 R5, P0, RZ, -R11, RZ ;  /* 0x8000000bff057210 */ /* 0x000fe20007f1e0ff */
[----:B------:R-:W-:Y:S01]  /*4720*/  ULDC UR4, c[0x0][0x154] ;  /* 0x0000550000047ab9 */ /* 0x000fe20000000800 */
[----:B------:R-:W-:Y:S01]  /*4730*/  IMAD.MOV.U32 R7, RZ, RZ, 0x1 ;  /* 0x00000001ff077424 */ /* 0x000fe200078e00ff */
[----:B------:R-:W1:Y:S01]  /*4740*/  LDC R4, c[0x0][0x618] ;  /* 0x00018600ff047b82 */ /* 0x000e620000000800 */
[----:B------:R-:W-:Y:S02]  /*4750*/  IMAD R22, R15, R14, R10 ;  /* 0x0000000e0f167224 */ /* 0x000fe400078e020a */
[----:B------:R-:W-:-:S04]  /*4760*/  IMAD.X R3, RZ, RZ, ~R0, P0 ;  /* 0x000000ffff037224 */ /* 0x000fc800000e0e00 */
[-C--:B--2---:R-:W-:Y:S01]  /*4770*/  IMAD R0, R3, R12.reuse, RZ ;  /* 0x0000000c03007224 */ /* 0x084fe200078e02ff */
[----:B------:R-:W2:Y:S01]  /*4780*/  LDC R6, c[0x0][0x608] ;  /* 0x00018200ff067b82 */ /* 0x000ea20000000800 */
[----:B0-----:R-:W-:-:S04]  /*4790*/  IMAD.WIDE.U32 R2, R5, R12, R18 ;  /* 0x0000000c05027225 */ /* 0x001fc800078e0012 */
[----:B------:R-:W-:Y:S01]  /*47a0*/  IMAD R5, R5, R13, R0 ;  /* 0x0000000d05057224 */ /* 0x000fe200078e0200 */
[----:B------:R-:W-:Y:S02]  /*47b0*/  I2FP.F32.U32 R0, R20 ;  /* 0x0000001400007245 */ /* 0x000fe40000201000 */
[----:B------:R-:W0:Y:S01]  /*47c0*/  LDC R24, c[0x0][0x658] ;  /* 0x00019600ff187b82 */ /* 0x000e220000000800 */
[----:B------:R-:W-:Y:S01]  /*47d0*/  IMAD.IADD R3, R3, 0x1, R5 ;  /* 0x0000000103037824 */ /* 0x000fe200078e0205 */
[----:B---3--:R-:W-:Y:S01]  /*47e0*/  ISETP.NE.U32.AND P0, PT, R26, RZ, PT ;  /* 0x000000ff1a00720c */ /* 0x008fe20003f05070 */
[----:B------:R-:W-:Y:S01]  /*47f0*/  FMUL R0, R0, UR4 ;  /* 0x0000000400007c20 */ /* 0x000fe20008400000 */
[----:B------:R-:W-:Y:S02]  /*4800*/  IMAD.MOV.U32 R5, RZ, RZ, -0x1 ;  /* 0xffffffffff057424 */ /* 0x000fe400078e00ff */
[----:B------:R-:W-:Y:S01]  /*4810*/  ISETP.NE.AND.EX P0, PT, R27, RZ, PT, P0 ;  /* 0x000000ff1b00720c */ /* 0x000fe20003f05300 */
[----:B------:R3:W4:Y:S01]  /*4820*/  F2I.U32.TRUNC.NTZ R12, R0 ;  /* 0x00000000000c7305 */ /* 0x000722000020f000 */
[----:B------:R-:W3:Y:S01]  /*4830*/  LDC R15, c[0x0][0x148] ;  /* 0x00005200ff0f7b82 */ /* 0x000ee20000000800 */
[----:B-1----:R-:W-:-:S02]  /*4840*/  SHF.R.U64 R10, R2, R4, R3 ;  /* 0x00000004020a7219 */ /* 0x002fc40000001203 */
[----:B------:R-:W-:-:S05]  /*4850*/  SHF.R.U32.HI R3, RZ, R4, R3 ;  /* 0x00000004ff037219 */ /* 0x000fca0000011603 */
[----:B------:R-:W1:Y:S01]  /*4860*/  LDC R14, c[0x0][0x600] ;  /* 0x00018000ff0e7b82 */ /* 0x000e620000000800 */
[-CC-:B--2---:R-:W-:Y:S02]  /*4870*/  SHF.R.U64 R8, R10, R6.reuse, R3.reuse ;  /* 0x000000060a087219 */ /* 0x184fe40000001203 */
[----:B------:R-:W-:-:S05]  /*4880*/  SHF.R.U32.HI R3, RZ, R6, R3 ;  /* 0x00000006ff037219 */ /* 0x000fca0000011603 */
[----:B------:R-:W2:Y:S01]  /*4890*/  LDC R21, c[0x0][0x648] ;  /* 0x00019200ff157b82 */ /* 0x000ea20000000800 */
[-CC-:B0-----:R-:W-:Y:S02]  /*48a0*/  SHF.R.U64 R13, R8, R24.reuse, R3.reuse ;  /* 0x00000018080d7219 */ /* 0x181fe40000001203 */
[-C--:B------:R-:W-:Y:S02]  /*48b0*/  SHF.L.U32 R5, R5, R24.reuse, RZ ;  /* 0x0000001805057219 */ /* 0x080fe400000006ff */
[-C--:B------:R-:W-:Y:S01]  /*48c0*/  SHF.R.U32.HI R3, RZ, R24.reuse, R3 ;  /* 0x00000018ff037219 */ /* 0x080fe20000011603 */
[----:B------:R-:W-:Y:S01]  /*48d0*/  IMAD.MOV.U32 R2, RZ, RZ, R13 ;  /* 0x000000ffff027224 */ /* 0x000fe200078e000d */
[----:B------:R-:W-:Y:S01]  /*48e0*/  SHF.L.U32 R24, R7, R24, RZ ;  /* 0x0000001807187219 */ /* 0x000fe200000006ff */
[----:B------:R-:W0:Y:S01]  /*48f0*/  LDC R25, c[0x0][0x638] ;  /* 0x00018e00ff197b82 */ /* 0x000e220000000800 */
[----:B------:R-:W-:-:S07]  /*4900*/  LOP3.LUT R19, RZ, R5, RZ, 0x33, !PT ;  /* 0x00000005ff137212 */ /* 0x000fce00078e33ff */
[----:B------:R-:W0:Y:S01]  /*4910*/  LDC R28, c[0x0][0x610] ;  /* 0x00018400ff1c7b82 */ /* 0x000e220000000800 */
[----:B----4-:R-:W-:Y:S05]  /*4920*/  @!P0 BRA `(.L_x_98) ;  /* 0x0000000000288947 */ /* 0x010fea0003800000 */
[----:B---3--:R-:W3:Y:S02]  /*4930*/  LDC R0, c[0x0][0x64c] ;  /* 0x00019300ff007b82 */ /* 0x008ee40000000800 */
[----:B---3--:R-:W-:-:S05]  /*4940*/  IADD3 R7, P0, R13, R0, RZ ;  /* 0x000000000d077210 */ /* 0x008fca0007f1e0ff */
        /* <DEDUP_REMOVED lines=8> */
.L_x_98:
[----:B------:R-:W4:Y:S01]  /*49d0*/  LDC R4, c[0x0][0x65c] ;  /* 0x00019700ff047b82 */ /* 0x000f220000000800 */
[----:B--23--:R-:W-:Y:S01]  /*49e0*/  SHF.R.U64 R0, R2, R21, R3 ;  /* 0x0000001502007219 */ /* 0x00cfe20000001203 */
[----:B-1----:R-:W-:Y:S01]  /*49f0*/  VIADD R3, R14, 0xffffffff ;  /* 0xffffffff0e037836 */ /* 0x002fe20000000000 */
[----:B------:R-:W-:Y:S01]  /*4a00*/  LOP3.LUT R19, R8, R19, RZ, 0xc0, !PT ;  /* 0x0000001308137212 */ /* 0x000fe200078ec0ff */
[----:B------:R-:W-:Y:S02]  /*4a10*/  IMAD.MOV R12, RZ, RZ, -R12 ;  /* 0x000000ffff0c7224 */ /* 0x000fe400078e0a0c */
[----:B------:R-:W-:Y:S01]  /*4a20*/  IMAD.MOV R2, RZ, RZ, -R0 ;  /* 0x000000ffff027224 */ /* 0x000fe200078e0a00 */
[----:B------:R-:W-:Y:S01]  /*4a30*/  LOP3.LUT R3, R10, R3, RZ, 0xc0, !PT ;  /* 0x000000030a037212 */ /* 0x000fe200078ec0ff */
[----:B------:R-:W-:Y:S02]  /*4a40*/  IMAD R19, R24, R0, R19 ;  /* 0x0000000018137224 */ /* 0x000fe400078e0213 */
[----:B0-----:R-:W-:-:S04]  /*4a50*/  IMAD R0, R2, R25, R13 ;  /* 0x0000001902007224 */ /* 0x001fc800078e020d */
[----:B------:R-:W-:Y:S01]  /*4a60*/  IMAD R2, R0, R14, R3 ;  /* 0x0000000e00027224 */ /* 0x000fe200078e0203 */
[----:B----4-:R-:W-:Y:S01]  /*4a70*/  ISETP.NE.AND P0, PT, R4, 0x1, PT ;  /* 0x000000010400780c */ /* 0x010fe20003f05270 */
[----:B------:R-:W-:-:S05]  /*4a80*/  IMAD.MOV.U32 R4, RZ, RZ, 0x1 ;  /* 0x00000001ff047424 */ /* 0x000fca00078e00ff */
[----:B------:R-:W-:-:S07]  /*4a90*/  PRMT R0, R4, 0x7610, R0 ;  /* 0x0000761004007816 */ /* 0x000fce0000000000 */
[----:B------:R-:W-:-:S04]  /*4aa0*/  @P0 IMAD R22, R15, R12, R20 ;  /* 0x0000000c0f160224 */ /* 0x000fc800078e0214 */
[----:B------:R-:W-:-:S05]  /*4ab0*/  IMAD R19, R19, R28, R22 ;  /* 0x0000001c13137224 */ /* 0x000fca00078e0216 */
[----:B------:R-:W-:Y:S02]  /*4ac0*/  SEL R22, R2, R19, !P0 ;  /* 0x0000001302167207 */ /* 0x000fe40004000000 */
[----:B------:R-:W-:Y:S01]  /*4ad0*/  SEL R19, R19, R2, !P0 ;  /* 0x0000000213137207 */ /* 0x000fe20004000000 */
[----:B------:R-:W-:-:S07]  /*4ae0*/  IMAD.MOV.U32 R2, RZ, RZ, R11 ;  /* 0x000000ffff027224 */ /* 0x000fce00078e000b */
.L_x_96:
[----:B------:R-:W-:Y:S02]  /*4af0*/  LOP3.LUT P0, RZ, R0, 0xff, RZ, 0xc0, !PT ;  /* 0x000000ff00ff7812 */ /* 0x000fe4000780c0ff */
[----:B------:R-:W-:-:S11]  /*4b00*/  LOP3.LUT R71, R71, 0x1, RZ, 0x3c, !PT ;  /* 0x0000000147477812 */ /* 0x000fd600078e3cff */
[----:B------:R-:W-:Y:S05]  /*4b10*/  @P0 BRA `(.L_x_99) ;  /* 0xffffffc800c40947 */ /* 0x000fea000383ffff */
[----:B------:R-:W-:Y:S05]  /*4b20*/  EXIT ;  /* 0x000000000000794d */ /* 0x000fea0003800000 */
.L_x_14:
[----:B------:R-:W-:-:S08]  /*4b30*/  ISETP.NE.AND P0, PT, R0, RZ, PT ;  /* 0x000000ff0000720c */ /* 0x000fd00003f05270 */
[----:B0-----:R-:W0:-:S00]  /*4b40*/  USETMAXREG.DEALLOC.CTAPOOL 0x28 ;  /* 0x00000028000079c8 */ /* 0x001e0000080e0500 */
[----:B------:R-:W-:Y:S05]  /*4b50*/  @P0 EXIT ;  /* 0x000000000000094d */ /* 0x000fea0003800000 */
[----:B0-----:R-:W-:Y:S01]  /*4b60*/  LOP3.LUT P0, RZ, R8, 0xff, RZ, 0xc0, !PT ;  /* 0x000000ff08ff7812 */ /* 0x001fe2000780c0ff */
[----:B------:R-:W-:Y:S02]  /*4b70*/  IMAD.MOV.U32 R0, RZ, RZ, 0x1 ;  /* 0x00000001ff007424 */ /* 0x000fe400078e00ff */
[----:B------:R-:W-:-:S10]  /*4b80*/  IMAD.MOV.U32 R7, RZ, RZ, RZ ;  /* 0x000000ffff077224 */ /* 0x000fd400078e00ff */
[----:B------:R-:W-:Y:S05]  /*4b90*/  @!P0 BRA `(.L_x_100) ;  /* 0x0000000c00188947 */ /* 0x000fea0003800000 */
[----:B------:R-:W-:Y:S01]  /*4ba0*/  LOP3.LUT P0, RZ, R4, 0x1f, RZ, 0xc0, !PT ;  /* 0x0000001f04ff7812 */ /* 0x000fe2000780c0ff */
[----:B------:R-:W-:Y:S01]  /*4bb0*/  ULDC UR5, c[0x0][0x658] ;  /* 0x0001960000057ab9 */ /* 0x000fe20000000800 */
[----:B------:R-:W-:Y:S01]  /*4bc0*/  UMOV UR6, 0xffffffff ;  /* 0xffffffff00067882 */ /* 0x000fe20000000000 */
[----:B------:R-:W-:Y:S01]  /*4bd0*/  BSSY B0, `(.L_x_100) ;  /* 0x00000c2000007945 */ /* 0x000fe20003800000 */
[----:B------:R-:W-:Y:S01]  /*4be0*/  USHF.L.U32 UR6, UR6, UR5, URZ ;  /* 0x0000000506067299 */ /* 0x000fe2000800063f */
[C---:B------:R-:W-:Y:S01]  /*4bf0*/  ISETP.NE.AND P2, PT, R3.reuse, RZ, PT ;  /* 0x000000ff0300720c */ /* 0x040fe20003f45270 */
[----:B------:R-:W-:Y:S01]  /*4c00*/  IMAD.MOV.U32 R8, RZ, RZ, 0x1 ;  /* 0x00000001ff087424 */ /* 0x000fe200078e00ff */
[----:B------:R-:W-:Y:S01]  /*4c10*/  ISETP.NE.OR P0, PT, R3, RZ, !P0 ;  /* 0x000000ff0300720c */ /* 0x000fe20004705670 */
[----:B------:R-:W-:Y:S01]  /*4c20*/  IMAD.MOV.U32 R0, RZ, RZ, 0x1 ;  /* 0x00000001ff007424 */ /* 0x000fe200078e00ff */
[----:B------:R-:W-:Y:S01]  /*4c30*/  LOP3.LUT R6, R16, 0x2, RZ, 0xfc, !PT ;  /* 0x0000000210067812 */ /* 0x000fe200078efcff */
[----:B------:R-:W-:Y:S01]  /*4c40*/  IMAD.MOV.U32 R7, RZ, RZ, RZ ;  /* 0x000000ffff077224 */ /* 0x000fe200078e00ff */
[----:B------:R-:W-:Y:S01]  /*4c50*/  ULDC UR4, c[0x0][0x600] ;  /* 0x0001800000047ab9 */ /* 0x000fe20000000800 */
[----:B------:R-:W-:Y:S01]  /*4c60*/  UMOV UR7, 0x1 ;  /* 0x0000000100077882 */ /* 0x000fe20000000000 */
[----:B------:R-:W-:-:S02]  /*4c70*/  UIADD3 UR19, UR40, 0x1, URZ ;  /* 0x0000000128137890 */ /* 0x000fc4000fffe03f */
[----:B------:R-:W-:Y:S02]  /*4c80*/  UIADD3 UR15, UR4, -0x1, URZ ;  /* 0xffffffff040f7890 */ /* 0x000fe4000fffe03f */
[----:B------:R-:W-:Y:S02]  /*4c90*/  USHF.L.U32 UR17, UR7, UR5, URZ ;  /* 0x0000000507117299 */ /* 0x000fe4000800063f */
[----:B------:R-:W-:Y:S01]  /*4ca0*/  ULOP3.LUT UR16, URZ, UR6, URZ, 0x33, !UPT ;  /* 0x000000063f107292 */ /* 0x000fe2000f8e333f */
[----:B------:R-:W-:-:S11]  /*4cb0*/  ULDC.64 UR20, c[0x0][0x198] ;  /* 0x0000660000147ab9 */ /* 0x000fd60000000a00 */
.L_x_112:
[----:B------:R-:W-:-:S03]  /*4cc0*/  UMOV UR4, 0xffffffff ;  /* 0xffffffff00047882 */ /* 0x000fc60000000000 */
[----:B------:R-:W-:Y:S05]  /*4cd0*/  BRA.DIV UR4, `(.L_x_101) ;  /* 0x0000001604447947 */ /* 0x000fea000b800000 */
[----:B------:R-:W-:-:S13]  /*4ce0*/  ELECT P6, URZ, PT ;  /* 0x00000000003f782f */ /* 0x000fda00038c0000 */
.L_x_135:
[----:B------:R-:W0:Y:S01]  /*4cf0*/  LDC R3, c[0x0][0x28c] ;  /* 0x0000a300ff037b82 */ /* 0x000e220000000800 */
[----:B------:R-:W-:Y:S01]  /*4d00*/  BSSY B1, `(.L_x_102) ;  /* 0x0000035000017945 */ /* 0x000fe20003800000 */
[----:B0-----:R-:W-:-:S13]  /*4d10*/  ISETP.LT.OR P6, PT, R3, 0x1, !P6 ;  /* 0x000000010300780c */ /* 0x001fda00077c1670 */
[----:B------:R-:W-:Y:S05]  /*4d20*/  @P6 BRA `(.L_x_103) ;  /* 0x0000000000c86947 */ /* 0x000fea0003800000 */
[----:B------:R-:W-:Y:S02]  /*4d30*/  IMAD.SHL.U32 R22, R22, 0x40, RZ ;  /* 0x0000004016167824 */ /* 0x000fe400078e00ff */
[----:B------:R-:W-:Y:S02]  /*4d40*/  IMAD.SHL.U32 R19, R19, 0x40, RZ ;  /* 0x0000004013137824 */ /* 0x000fe400078e00ff */
[----:B------:R-:W-:Y:S02]  /*4d50*/  IMAD.MOV.U32 R12, RZ, RZ, RZ ;  /* 0x000000ffff0c7224 */ /* 0x000fe400078e00ff */
[----:B------:R-:W-:Y:S02]  /*4d60*/  IMAD.U32 R13, RZ, RZ, UR19 ;  /* 0x00000013ff0d7e24 */ /* 0x000fe4000f8e00ff */
[----:B------:R-:W-:Y:S02]  /*4d70*/  IMAD.MOV.U32 R3, RZ, RZ, R0 ;  /* 0x000000ffff037224 */ /* 0x000fe400078e0000 */
[----:B------:R-:W-:-:S07]  /*4d80*/  IMAD.MOV.U32 R4, RZ, RZ, R7 ;  /* 0x000000ffff047224 */ /* 0x000fce00078e0007 */
.L_x_107:
[----:B------:R-:W0:Y:S01]  /*4d90*/  S2R R10, SR_CgaCtaId ;  /* 0x00000000000a7919 */ /* 0x000e220000008800 */
[----:B------:R-:W-:Y:S01]  /*4da0*/  MOV R5, 0x400 ;  /* 0x0000040000057802 */ /* 0x000fe20000000f00 */
[----:B------:R-:W1:Y:S03]  /*4db0*/  @!P2 LDC R9, c[0x0][0x500] ;  /* 0x00014000ff09ab82 */ /* 0x000e660000000800 */
[----:B0-----:R-:W-:Y:S02]  /*4dc0*/  LEA R11, R10, R5, 0x18 ;  /* 0x000000050a0b7211 */ /* 0x001fe400078ec0ff */
[----:B------:R-:W-:-:S03]  /*4dd0*/  SHF.L.U32 R5, R3, 0x1f, RZ ;  /* 0x0000001f03057819 */ /* 0x000fc600000006ff */
[----:B------:R-:W-:-:S04]  /*4de0*/  IMAD R10, R4, 0x8, R11 ;  /* 0x00000008040a7824 */ /* 0x000fc800078e020b */
[----:B------:R-:W0:Y:S02]  /*4df0*/  SYNCS.PHASECHK.TRANS64.TRYWAIT P1, [R10+URZ+0x70], R5 ;  /* 0x000070050a0075a7 */ /* 0x000e24000802017f */
[----:B01----:R-:W-:Y:S05]  /*4e00*/  @!P1 BRA `(.L_x_104) ;  /* 0x0000001400189947 */ /* 0x003fea0003800000 */
.L_x_136:
[----:B0-----:R-:W-:Y:S01]  /*4e10*/  PRMT R5, R6, 0x9910, RZ ;  /* 0x0000991006057816 */ /* 0x001fe200000000ff */
[----:B------:R0:W-:Y:S03]  /*4e20*/  @!P2 SYNCS.ARRIVE.TRANS64 RZ, [R10+URZ], R9 ;  /* 0x000000090affa9a7 */ /* 0x0001e6000800003f */
[----:B------:R-:W-:-:S13]  /*4e30*/  ISETP.NE.AND P1, PT, R5, 0x2, PT ;  /* 0x000000020500780c */ /* 0x000fda0003f25270 */
[----:B0-----:R-:W-:Y:S05]  /*4e40*/  @P1 BRA `(.L_x_105) ;  /* 0x0000000000041947 */ /* 0x001fea0003800000 */
[----:B------:R-:W-:Y:S01]  /*4e50*/  BPT.TRAP 0x1 ;  /* 0x000000040000795c */ /* 0x000fe20000300000 */
.L_x_105:
[----:B------:R-:W-:Y:S05]  /*4e60*/  @P0 BRA `(.L_x_106) ;  /* 0x0000000000040947 */ /* 0x000fea0003800000 */
[----:B------:R-:W-:Y:S01]  /*4e70*/  BPT.TRAP 0x1 ;  /* 0x000000040000795c */ /* 0x000fe20000300000 */
.L_x_106:
[----:B------:R-:W-:Y:S01]  /*4e80*/  IMAD R11, R4, 0x2000, R11 ;  /* 0x00002000040b7824 */ /* 0x000fe200078e020b */
[----:B------:R-:W-:Y:S01]  /*4e90*/  R2UR UR9, R10 ;  /* 0x000000000a0972ca */ /* 0x000fe200000e0000 */
[----:B------:R-:W-:Y:S01]  /*4ea0*/  VIADD R13, R13, 0xffffffff ;  /* 0xffffffff0d0d7836 */ /* 0x000fe20000000000 */
[----:B------:R-:W-:Y:S01]  /*4eb0*/  UIADD3 UR4, UP0, UR20, 0xf0, URZ ;  /* 0x000000f014047890 */ /* 0x000fe2000ff1e03f */
[----:B------:R-:W-:Y:S01]  /*4ec0*/  R2UR UR11, R19 ;  /* 0x00000000130b72ca */ /* 0x000fe200000e0000 */
[----:B------:R-:W-:Y:S01]  /*4ed0*/  UIADD3 UR22, UP1, UR20, 0x1f0, URZ ;  /* 0x000001f014167890 */ /* 0x000fe2000ff3e03f */
[----:B------:R-:W-:Y:S01]  /*4ee0*/  R2UR UR8, R11 ;  /* 0x000000000b0872ca */ /* 0x000fe200000e0000 */
[----:B------:R-:W-:Y:S01]  /*4ef0*/  UIADD3.X UR5, URZ, UR21, URZ, UP0, !UPT ;  /* 0x000000153f057290 */ /* 0x000fe200087fe43f */
[----:B------:R-:W-:Y:S01]  /*4f00*/  R2UR UR10, R12 ;  /* 0x000000000c0a72ca */ /* 0x000fe200000e0000 */
[----:B------:R-:W-:Y:S01]  /*4f10*/  VIADD R4, R4, 0x1 ;  /* 0x0000000104047836 */ /* 0x000fe20000000000 */
[----:B------:R-:W-:Y:S01]  /*4f20*/  R2UR UR12, R2 ;  /* 0x00000000020c72ca */ /* 0x000fe200000e0000 */
[----:B------:R-:W-:Y:S01]  /*4f30*/  UIADD3.X UR23, URZ, UR21, URZ, UP1, !UPT ;  /* 0x000000153f177290 */ /* 0x000fe20008ffe43f */
[----:B------:R-:W-:Y:S01]  /*4f40*/  R2UR UR18, R22 ;  /* 0x00000000161272ca */ /* 0x000fe200000e0000 */
[----:B------:R-:W-:Y:S01]  /*4f50*/  UMOV UR6, 0x0 ;  /* 0x0000000000067882 */ /* 0x000fe20000000000 */
[----:B------:R-:W-:Y:S01]  /*4f60*/  ISETP.GT.AND P3, PT, R13, 0x1, PT ;  /* 0x000000010d00780c */ /* 0x000fe20003f64270 */
[----:B------:R-:W-:Y:S01]  /*4f70*/  UMOV UR7, 0x10000000 ;  /* 0x1000000000077882 */ /* 0x000fe20000000000 */
[----:B------:R-:W-:Y:S01]  /*4f80*/  ISETP.NE.AND P1, PT, R4, 0xe, PT ;  /* 0x0000000e0400780c */ /* 0x000fe20003f25270 */
[----:B------:R-:W-:-:S02]  /*4f90*/  VIADD R12, R12, 0x20 ;  /* 0x000000200c0c7836 */ /* 0x000fc40000000000 */
[----:B------:R-:W-:Y:S01]  /*4fa0*/  UIADD3 UR13, UR8, 0x200, URZ ;  /* 0x00000200080d7890 */ /* 0x000fe2000fffe03f */
[----:B------:R-:W-:Y:S01]  /*4fb0*/  SEL R10, RZ, 0x1, P1 ;  /* 0x00000001ff0a7807 */ /* 0x000fe20000800000 */
[----:B------:R-:W-:Y:S01]  /*4fc0*/  UIADD3 UR14, UR8, 0x1c200, URZ ;  /* 0x0001c200080e7890 */ /* 0x000fe2000fffe03f */
[----:B------:R-:W-:Y:S02]  /*4fd0*/  SEL R4, R4, RZ, P1 ;  /* 0x000000ff04047207 */ /* 0x000fe40000800000 */
[----:B------:R-:W-:Y:S02]  /*4fe0*/  LOP3.LUT R3, R3, R10, RZ, 0x3c, !PT ;  /* 0x0000000a03037212 */ /* 0x000fe400078e3cff */
[----:B------:R-:W-:Y:S02]  /*4ff0*/  UMOV UR8, UR13 ;  /* 0x0000000d00087c82 */ /* 0x000fe40008000000 */
[----:B------:R0:W-:Y:S02]  /*5000*/  UTMALDG.3D [UR8], [UR4], desc[UR6] ;  /* 0x00000608040075b4 */ /* 0x0001e40008011000 */
[----:B0-----:R-:W-:Y:S01]  /*5010*/  UMOV UR8, UR14 ;  /* 0x0000000e00087c82 */ /* 0x001fe20008000000 */
[----:B------:R-:W-:-:S02]  /*5020*/  UMOV UR11, UR18 ;  /* 0x00000012000b7c82 */ /* 0x000fc40008000000 */
[----:B------:R0:W-:Y:S02]  /*5030*/  UTMALDG.3D [UR8], [UR22], desc[UR6] ;  /* 0x00000608160075b4 */ /* 0x0001e40008011000 */
[----:B0-----:R-:W-:Y:S05]  /*5040*/  @P3 BRA `(.L_x_107) ;  /* 0xfffffffc00503947 */ /* 0x001fea000383ffff */
.L_x_103:
[----:B------:R-:W-:Y:S05]  /*5050*/  BSYNC B1 ;  /* 0x0000000000017941 */ /* 0x000fea0003800000 */
.L_x_102:
[----:B------:R-:W2:Y:S01]  /*5060*/  LDL.64 R10, [R1] ;  /* 0x00000000010a7983 */ /* 0x000ea20000100a00 */
[----:B------:R-:W-:Y:S01]  /*5070*/  LOP3.LUT P4, RZ, R8, 0xff, RZ, 0xc0, !PT ;  /* 0x000000ff08ff7812 */ /* 0x000fe2000788c0ff */
[----:B------:R-:W-:Y:S01]  /*5080*/  VIADD R4, R7, UR40 ;  /* 0x0000002807047c36 */ /* 0x000fe20008000000 */
[----:B------:R-:W-:Y:S01]  /*5090*/  ULDC.64 UR4, c[0x0][0x650] ;  /* 0x0001940000047ab9 */ /* 0x000fe20000000a00 */
[----:B------:R-:W-:Y:S01]  /*50a0*/  IMAD.U32 R5, RZ, RZ, UR40 ;  /* 0x00000028ff057e24 */ /* 0x000fe2000f8e00ff */
[----:B------:R-:W-:Y:S01]  /*50b0*/  UISETP.GE.U32.AND UP0, UPT, UR40, 0xe, UPT ;  /* 0x0000000e2800788c */ /* 0x000fe2000bf06070 */
[----:B------:R-:W-:Y:S01]  /*50c0*/  BSSY B1, `(.L_x_108) ;  /* 0x0000070000017945 */ /* 0x000fe20003800000 */
[----:B------:R-:W-:Y:S01]  /*50d0*/  SHF.R.U32.HI R2, RZ, 0x1, R4 ;  /* 0x00000001ff027819 */ /* 0x000fe20000011604 */
[----:B------:R-:W-:Y:S01]  /*50e0*/  IMAD.MOV.U32 R19, RZ, RZ, -0x1 ;  /* 0xffffffffff137424 */ /* 0x000fe200078e00ff */
[----:B------:R-:W-:Y:S01]  /*50f0*/  ISETP.GT.U32.AND P1, PT, R4, 0xd, PT ;  /* 0x0000000d0400780c */ /* 0x000fe20003f24070 */
[----:B------:R-:W-:Y:S01]  /*5100*/  IMAD.MOV.U32 R22, RZ, RZ, -0x1 ;  /* 0xffffffffff167424 */ /* 0x000fe200078e00ff */
[----:B------:R-:W-:-:S02]  /*5110*/  PLOP3.LUT P3, PT, PT, PT, UP0, 0x80, 0x0 ;  /* 0x000000000000781c */ /* 0x000fc40003f6f008 */
[----:B------:R-:W-:Y:S01]  /*5120*/  ISETP.LT.U32.AND P1, PT, R5, 0xe, P1 ;  /* 0x0000000e0500780c */ /* 0x000fe20000f21070 */
[----:B------:R-:W0:Y:S01]  /*5130*/  @P4 S2R R8, SR_CgaCtaId ;  /* 0x0000000000084919 */ /* 0x000e220000008800 */
[----:B------:R-:W-:-:S04]  /*5140*/  @P4 MOV R3, 0x400 ;  /* 0x0000040000034802 */ /* 0x000fc80000000f00 */
[----:B0-----:R-:W-:Y:S01]  /*5150*/  @P4 LEA R8, R8, R3, 0x18 ;  /* 0x0000000308084211 */ /* 0x001fe200078ec0ff */
[----:B------:R-:W-:-:S03]  /*5160*/  IMAD.WIDE.U32 R2, R2, -0x6db6db6d, RZ ;  /* 0x9249249302027825 */ /* 0x000fc600078e00ff */
[----:B------:R0:W-:Y:S01]  /*5170*/  @P4 SYNCS.ARRIVE.TRANS64.A1T0 RZ, [R8+URZ+0x118], RZ ;  /* 0x000118ff08ff49a7 */ /* 0x0001e2000810003f */
[----:B------:R-:W-:Y:S01]  /*5180*/  IMAD.MOV.U32 R2, RZ, RZ, -0x1 ;  /* 0xffffffffff027424 */ /* 0x000fe200078e00ff */
[----:B------:R-:W-:Y:S02]  /*5190*/  SHF.R.U32.HI R5, RZ, 0x2, R3 ;  /* 0x00000002ff057819 */ /* 0x000fe40000011603 */
[----:B------:R-:W-:-:S03]  /*51a0*/  SEL R3, RZ, 0x1, !P1 ;  /* 0x00000001ff037807 */ /* 0x000fc60004800000 */
[----:B------:R-:W-:Y:S01]  /*51b0*/  IMAD R7, R5, -0xe, R4 ;  /* 0xfffffff205077824 */ /* 0x000fe200078e0204 */
[----:B------:R-:W-:Y:S02]  /*51c0*/  LOP3.LUT R0, R0, R3, RZ, 0x3c, !PT ;  /* 0x0000000300007212 */ /* 0x000fe400078e3cff */
[----:B------:R-:W-:Y:S02]  /*51d0*/  PRMT R3, RZ, 0x7610, R3 ;  /* 0x00007610ff037816 */ /* 0x000fe40000000003 */
[----:B------:R-:W-:Y:S02]  /*51e0*/  @P3 LOP3.LUT R0, R0, 0x1, R5, 0x78, !PT ;  /* 0x0000000100003812 */ /* 0x000fe400078e7805 */
[----:B0-----:R-:W-:Y:S02]  /*51f0*/  PRMT R8, RZ, 0x7610, R8 ;  /* 0x00007610ff087816 */ /* 0x001fe40000000008 */
[----:B--2---:R-:W-:-:S04]  /*5200*/  IADD3 R18, P4, R18, R10, RZ ;  /* 0x0000000a12127210 */ /* 0x004fc80007f9e0ff */
[----:B------:R-:W-:Y:S01]  /*5210*/  ISETP.GE.U32.AND P1, PT, R18, UR4, PT ;  /* 0x0000000412007c0c */ /* 0x000fe2000bf26070 */
[----:B------:R-:W-:-:S05]  /*5220*/  IMAD.X R17, R17, 0x1, R23, P4 ;  /* 0x0000000111117824 */ /* 0x000fca00020e0617 */
[----:B------:R-:W-:-:S13]  /*5230*/  ISETP.GE.U32.AND.EX P1, PT, R17, UR5, PT, P1 ;  /* 0x0000000511007c0c */ /* 0x000fda000bf26110 */
[----:B------:R-:W-:Y:S05]  /*5240*/  @P1 BRA `(.L_x_109) ;  /* 0x00000004005c1947 */ /* 0x000fea0003800000 */
[----:B------:R-:W0:Y:S01]  /*5250*/  S2R R11, SR_CTAID.X ;  /* 0x00000000000b7919 */ /* 0x000e220000002500 */
[----:B------:R-:W-:Y:S01]  /*5260*/  ULDC.64 UR4, c[0x0][0x628] ;  /* 0x00018a0000047ab9 */ /* 0x000fe20000000a00 */
[----:B------:R-:W1:Y:S01]  /*5270*/  LDC R12, c[0x0][0x144] ;  /* 0x00005100ff0c7b82 */ /* 0x000e620000000800 */
[----:B------:R-:W-:Y:S01]  /*5280*/  ISETP.NE.U32.AND P1, PT, RZ, UR4, PT ;  /* 0x00000004ff007c0c */ /* 0x000fe2000bf25070 */
[----:B------:R-:W2:Y:S01]  /*5290*/  S2R R9, SR_CTAID.Y ;  /* 0x0000000000097919 */ /* 0x000ea20000002600 */
[----:B------:R-:W-:Y:S01]  /*52a0*/  ULDC UR6, c[0x0][0x150] ;  /* 0x0000540000067ab9 */ /* 0x000fe20000000800 */
[----:B------:R-:W-:Y:S01]  /*52b0*/  ULDC UR7, c[0x0][0x630] ;  /* 0x00018c0000077ab9 */ /* 0x000fe20000000800 */
[----:B------:R-:W-:Y:S01]  /*52c0*/  ISETP.NE.AND.EX P1, PT, RZ, UR5, PT, P1 ;  /* 0x00000005ff007c0c */ /* 0x000fe2000bf25310 */
[----:B------:R-:W-:Y:S01]  /*52d0*/  IMAD.MOV.U32 R2, RZ, RZ, R18 ;  /* 0x000000ffff027224 */ /* 0x000fe200078e0012 */
[----:B0-----:R-:W-:-:S05]  /*52e0*/  I2FP.F32.U32 R3, R11 ;  /* 0x0000000b00037245 */ /* 0x001fca0000201000 */
[----:B------:R-:W-:Y:S01]  /*52f0*/  FMUL R14, R3, UR6 ;  /* 0x00000006030e7c20 */ /* 0x000fe20008400000 */
[----:B------:R-:W-:-:S05]  /*5300*/  IMAD.MOV.U32 R3, RZ, RZ, R17 ;  /* 0x000000ffff037224 */ /* 0x000fca00078e0011 */
[----:B--2---:R-:W-:Y:S05]  /*5310*/  @!P1 BRA `(.L_x_110) ;  /* 0x0000000000289947 */ /* 0x004fea0003800000 */
[----:B------:R-:W-:Y:S02]  /*5320*/  ULDC UR6, c[0x0][0x634] ;  /* 0x00018d0000067ab9 */ /* 0x000fe40000000800 */
[----:B------:R-:W-:-:S05]  /*5330*/  IADD3 R3, P1, R18, UR6, RZ ;  /* 0x0000000612037c10 */ /* 0x000fca000ff3e0ff */
[----:B------:R-:W-:-:S04]  /*5340*/  IMAD.X R13, RZ, RZ, R17, P1 ;  /* 0x000000ffff0d7224 */ /* 0x000fc800008e0611 */
[----:B------:R-:W-:-:S04]  /*5350*/  IMAD.WIDE.U32 R4, R13, UR4, RZ ;  /* 0x000000040d047c25 */ /* 0x000fc8000f8e00ff */
[----:B------:R-:W-:-:S04]  /*5360*/  IMAD.WIDE.U32 R4, P1, R3, UR5, R4 ;  /* 0x0000000503047c25 */ /* 0x000fc8000f820004 */
[----:B------:R-:W-:-:S04]  /*5370*/  IMAD.WIDE.U32 R2, R3, UR4, RZ ;  /* 0x0000000403027c25 */ /* 0x000fc8000f8e00ff */
[----:B------:R-:W-:Y:S01]  /*5380*/  IMAD.MOV.U32 R2, RZ, RZ, R5 ;  /* 0x000000ffff027224 */ /* 0x000fe200078e0005 */
[----:B------:R-:W-:Y:S01]  /*5390*/  IADD3 RZ, P3, R3, R4, RZ ;  /* 0x0000000403ff7210 */ /* 0x000fe20007f7e0ff */
[----:B------:R-:W-:-:S04]  /*53a0*/  IMAD.X R3, RZ, RZ, RZ, P1 ;  /* 0x000000ffff037224 */ /* 0x000fc800008e06ff */
[----:B------:R-:W-:-:S08]  /*53b0*/  IMAD.WIDE.U32.X R2, R13, UR5, R2, P3 ;  /* 0x000000050d027c25 */ /* 0x000fd000098e0402 */
.L_x_110:
[--C-:B------:R-:W-:Y:S01]  /*53c0*/  SHF.R.U64 R10, R2, UR7, R3.reuse ;  /* 0x00000007020a7c19 */ /* 0x100fe20008001203 */
[----:B------:R-:W0:Y:S01]  /*53d0*/  F2I.U32.TRUNC.NTZ R14, R14 ;  /* 0x0000000e000e7305 */ /* 0x000e22000020f000 */
[----:B------:R-:W-:Y:S01]  /*53e0*/  SHF.R.U32.HI R2, RZ, UR7, R3 ;  /* 0x00000007ff027c19 */ /* 0x000fe20008011603 */
[----:B------:R-:W-:Y:S01]  /*53f0*/  ULDC.64 UR4, c[0x0][0x620] ;  /* 0x0001880000047ab9 */ /* 0x000fe20000000a00 */
[----:B------:R-:W-:Y:S01]  /*5400*/  IADD3 R5, P1, RZ, -R10, RZ ;  /* 0x8000000aff057210 */ /* 0x000fe20007f3e0ff */
[----:B------:R-:W-:Y:S01]  /*5410*/  IMAD.MOV.U32 R3, RZ, RZ, R17 ;  /* 0x000000ffff037224 */ /* 0x000fe200078e0011 */
[----:B------:R-:W-:-:S03]  /*5420*/  ULDC.64 UR6, c[0x0][0x640] ;  /* 0x0001900000067ab9 */ /* 0x000fc60000000a00 */
[----:B------:R-:W-:Y:S01]  /*5430*/  IMAD.X R2, RZ, RZ, ~R2, P1 ;  /* 0x000000ffff027224 */ /* 0x000fe200008e0e02 */
[----:B------:R-:W-:-:S03]  /*5440*/  ISETP.NE.U32.AND P1, PT, RZ, UR6, PT ;  /* 0x00000006ff007c0c */ /* 0x000fc6000bf25070 */
[----:B------:R-:W-:Y:S01]  /*5450*/  IMAD R4, R2, UR4, RZ ;  /* 0x0000000402047c24 */ /* 0x000fe2000f8e02ff */
[----:B------:R-:W-:Y:S01]  /*5460*/  ISETP.NE.AND.EX P1, PT, RZ, UR7, PT, P1 ;  /* 0x00000007ff007c0c */ /* 0x000fe2000bf25310 */
[----:B------:R-:W-:-:S04]  /*5470*/  IMAD.MOV.U32 R2, RZ, RZ, R18 ;  /* 0x000000ffff027224 */ /* 0x000fc800078e0012 */
[----:B------:R-:W-:Y:S01]  /*5480*/  IMAD.WIDE.U32 R2, R5, UR4, R2 ;  /* 0x0000000405027c25 */ /* 0x000fe2000f8e0002 */
[----:B------:R-:W-:-:S03]  /*5490*/  ULDC UR4, c[0x0][0x618] ;  /* 0x0001860000047ab9 */ /* 0x000fc60000000800 */
[----:B------:R-:W-:Y:S01]  /*54a0*/  IMAD R5, R5, UR5, R4 ;  /* 0x0000000505057c24 */ /* 0x000fe2000f8e0204 */
[----:B------:R-:W-:Y:S01]  /*54b0*/  ULDC UR5, c[0x0][0x154] ;  /* 0x0000550000057ab9 */ /* 0x000fe20000000800 */
[----:B0-----:R-:W-:Y:S02]  /*54c0*/  IMAD.MOV R4, RZ, RZ, -R14 ;  /* 0x000000ffff047224 */ /* 0x001fe400078e0a0e */
[----:B------:R-:W0:Y:S01]  /*54d0*/  LDC R14, c[0x0][0x148] ;  /* 0x00005200ff0e7b82 */ /* 0x000e220000000800 */
[----:B------:R-:W-:Y:S02]  /*54e0*/  IMAD.IADD R3, R3, 0x1, R5 ;  /* 0x0000000103037824 */ /* 0x000fe400078e0205 */
[----:B-1----:R-:W-:Y:S01]  /*54f0*/  IMAD R11, R12, R4, R11 ;  /* 0x000000040c0b7224 */ /* 0x002fe200078e020b */
[----:B------:R-:W-:Y:S02]  /*5500*/  I2FP.F32.U32 R4, R9 ;  /* 0x0000000900047245 */ /* 0x000fe40000201000 */
[----:B------:R-:W-:-:S02]  /*5510*/  SHF.R.U64 R12, R2, UR4, R3 ;  /* 0x00000004020c7c19 */ /* 0x000fc40008001203 */
[----:B------:R-:W-:Y:S01]  /*5520*/  SHF.R.U32.HI R3, RZ, UR4, R3 ;  /* 0x00000004ff037c19 */ /* 0x000fe20008011603 */
[----:B------:R-:W-:Y:S01]  /*5530*/  FMUL R4, R4, UR5 ;  /* 0x0000000504047c20 */ /* 0x000fe20008400000 */
[----:B------:R-:W-:Y:S02]  /*5540*/  ULDC UR4, c[0x0][0x608] ;  /* 0x0001820000047ab9 */ /* 0x000fe40000000800 */
[--C-:B------:R-:W-:Y:S01]  /*5550*/  SHF.R.U64 R15, R12, UR4, R3.reuse ;  /* 0x000000040c0f7c19 */ /* 0x100fe20008001203 */
[----:B------:R1:W2:Y:S01]  /*5560*/  F2I.U32.TRUNC.NTZ R20, R4 ;  /* 0x0000000400147305 */ /* 0x0002a2000020f000 */
[----:B------:R-:W-:Y:S01]  /*5570*/  SHF.R.U32.HI R2, RZ, UR4, R3 ;  /* 0x00000004ff027c19 */ /* 0x000fe20008011603 */
[----:B------:R-:W-:-:S03]  /*5580*/  ULDC UR4, c[0x0][0x658] ;  /* 0x0001960000047ab9 */ /* 0x000fc60000000800 */
[--C-:B------:R-:W-:Y:S02]  /*5590*/  SHF.R.U64 R13, R15, UR4, R2.reuse ;  /* 0x000000040f0d7c19 */ /* 0x100fe40008001202 */
[----:B------:R-:W-:-:S03]  /*55a0*/  SHF.R.U32.HI R19, RZ, UR4, R2 ;  /* 0x00000004ff137c19 */ /* 0x000fc60008011602 */
[----:B------:R-:W-:Y:S02]  /*55b0*/  IMAD.MOV.U32 R2, RZ, RZ, R13 ;  /* 0x000000ffff027224 */ /* 0x000fe400078e000d */
[----:B------:R-:W-:Y:S01]  /*55c0*/  IMAD.MOV.U32 R3, RZ, RZ, R19 ;  /* 0x000000ffff037224 */ /* 0x000fe200078e0013 */
[----:B-1----:R-:W-:Y:S06]  /*55d0*/  @!P1 BRA `(.L_x_111) ;  /* 0x0000000000289947 */ /* 0x002fec0003800000 */
        /* <DEDUP_REMOVED lines=10> */
.L_x_111:
[----:B------:R-:W1:Y:S01]  /*5680*/  LDC R4, c[0x0][0x65c] ;  /* 0x00019700ff047b82 */ /* 0x000e620000000800 */
[----:B------:R-:W-:Y:S01]  /*5690*/  ULDC UR4, c[0x0][0x648] ;  /* 0x0001920000047ab9 */ /* 0x000fe20000000800 */
[----:B------:R-:W-:Y:S01]  /*56a0*/  LOP3.LUT R15, R15, UR16, RZ, 0xc0, !PT ;  /* 0x000000100f0f7c12 */ /* 0x000fe2000f8ec0ff */
[----:B--2---:R-:W-:Y:S01]  /*56b0*/  IMAD.MOV R20, RZ, RZ, -R20 ;  /* 0x000000ffff147224 */ /* 0x004fe200078e0a14 */
[----:B------:R-:W-:Y:S01]  /*56c0*/  SHF.R.U64 R2, R2, UR4, R3 ;  /* 0x0000000402027c19 */ /* 0x000fe20008001203 */
[----:B------:R-:W-:Y:S01]  /*56d0*/  ULDC UR4, c[0x0][0x638] ;  /* 0x00018e0000047ab9 */ /* 0x000fe20000000800 */
[----:B------:R-:W-:Y:S01]  /*56e0*/  LOP3.LUT R12, R12, UR15, RZ, 0xc0, !PT ;  /* 0x0000000f0c0c7c12 */ /* 0x000fe2000f8ec0ff */
[----:B------:R-:W-:Y:S01]  /*56f0*/  ULDC UR5, c[0x0][0x610] ;  /* 0x0001840000057ab9 */ /* 0x000fe20000000800 */
[----:B------:R-:W-:Y:S01]  /*5700*/  IMAD.MOV.U32 R3, RZ, RZ, 0x1 ;  /* 0x00000001ff037424 */ /* 0x000fe200078e00ff */
[----:B-1----:R-:W-:Y:S01]  /*5710*/  ISETP.NE.AND P1, PT, R4, 0x1, PT ;  /* 0x000000010400780c */ /* 0x002fe20003f25270 */
[----:B------:R-:W-:-:S02]  /*5720*/  IMAD.MOV R4, RZ, RZ, -R2 ;  /* 0x000000ffff047224 */ /* 0x000fc400078e0a02 */
[----:B------:R-:W-:Y:S02]  /*5730*/  IMAD R2, R2, UR17, R15 ;  /* 0x0000001102027c24 */ /* 0x000fe4000f8e020f */
[----:B------:R-:W-:Y:S01]  /*5740*/  IMAD R13, R4, UR4, R13 ;  /* 0x00000004040d7c24 */ /* 0x000fe2000f8e020d */
[----:B------:R-:W-:-:S07]  /*5750*/  ULDC UR4, c[0x0][0x600] ;  /* 0x0001800000047ab9 */ /* 0x000fce0000000800 */
[----:B0-----:R-:W-:-:S04]  /*5760*/  @P1 IMAD R11, R14, R20, R9 ;  /* 0x000000140e0b1224 */ /* 0x001fc800078e0209 */
[----:B------:R-:W-:Y:S02]  /*5770*/  IMAD R11, R2, UR5, R11 ;  /* 0x00000005020b7c24 */ /* 0x000fe4000f8e020b */
[----:B------:R-:W-:-:S05]  /*5780*/  IMAD R2, R13, UR4, R12 ;  /* 0x000000040d027c24 */ /* 0x000fca000f8e020c */
[----:B------:R-:W-:Y:S02]  /*5790*/  SEL R22, R2, R11, !P1 ;  /* 0x0000000b02167207 */ /* 0x000fe40004800000 */
[----:B------:R-:W-:Y:S01]  /*57a0*/  SEL R19, R11, R2, !P1 ;  /* 0x000000020b137207 */ /* 0x000fe20004800000 */
[----:B------:R-:W-:-:S07]  /*57b0*/  IMAD.MOV.U32 R2, RZ, RZ, R10 ;  /* 0x000000ffff027224 */ /* 0x000fce00078e000a */
.L_x_109:
[----:B------:R-:W-:Y:S05]  /*57c0*/  BSYNC B1 ;  /* 0x0000000000017941 */ /* 0x000fea0003800000 */
.L_x_108:
[----:B------:R-:W-:-:S13]  /*57d0*/  LOP3.LUT P1, RZ, R3, 0xff, RZ, 0xc0, !PT ;  /* 0x000000ff03ff7812 */ /* 0x000fda000782c0ff */
[----:B------:R-:W-:Y:S05]  /*57e0*/  @P1 BRA `(.L_x_112) ;  /* 0xfffffff400341947 */ /* 0x000fea000383ffff */
[----:B------:R-:W-:Y:S05]  /*57f0*/  BSYNC B0 ;  /* 0x0000000000007941 */ /* 0x000fea0003800000 */
.L_x_100:
[----:B------:R-:W-:-:S03]  /*5800*/  UMOV UR4, 0xffffffff ;  /* 0xffffffff00047882 */ /* 0x000fc60000000000 */
[----:B------:R-:W-:Y:S05]  /*5810*/  BRA.DIV UR4, `(.L_x_113) ;  /* 0x0000000a04a87947 */ /* 0x000fea000b800000 */
[----:B------:R-:W-:-:S13]  /*5820*/  ELECT P6, URZ, PT ;  /* 0x00000000003f782f */ /* 0x000fda00038c0000 */
.L_x_139:
[----:B------:R-:W-:Y:S04]  /*5830*/  BSSY B0, `(.L_x_114) ;  /* 0x0000085000007945 */ /* 0x000fe80003800000 */
[----:B------:R-:W-:Y:S05]  /*5840*/  @!P6 BRA `(.L_x_115) ;  /* 0x00000008000ce947 */ /* 0x000fea0003800000 */
[----:B------:R-:W-:-:S04]  /*5850*/  LOP3.LUT R16, R16, 0x2, RZ, 0xfc, !PT ;  /* 0x0000000210107812 */ /* 0x000fc800078efcff */
[----:B------:R-:W-:-:S13]  /*5860*/  ISETP.NE.AND P0, PT, R16, 0x3, PT ;  /* 0x000000031000780c */ /* 0x000fda0003f05270 */
[----:B------:R-:W-:Y:S05]  /*5870*/  @!P0 BRA `(.L_x_116) ;  /* 0x0000000000048947 */ /* 0x000fea0003800000 */
[----:B------:R-:W-:Y:S01]  /*5880*/  BPT.TRAP 0x1 ;  /* 0x000000040000795c */ /* 0x000fe20000300000 */
.L_x_116:
[----:B------:R-:W0:Y:S01]  /*5890*/  S2R R3, SR_CgaCtaId ;  /* 0x0000000000037919 */ /* 0x000e220000008800 */
[----:B------:R-:W-:Y:S02]  /*58a0*/  MOV R2, 0x400 ;  /* 0x0000040000027802 */ /* 0x000fe40000000f00 */
[----:B------:R-:W-:Y:S02]  /*58b0*/  SHF.L.U32 R4, R0, 0x1f, RZ ;  /* 0x0000001f00047819 */ /* 0x000fe400000006ff */
[----:B0-----:R-:W-:-:S05]  /*58c0*/  LEA R2, R3, R2, 0x18 ;  /* 0x0000000203027211 */ /* 0x001fca00078ec0ff */
[----:B------:R-:W-:-:S04]  /*58d0*/  VIADD R2, R2, 0x70 ;  /* 0x0000007002027836 */ /* 0x000fc80000000000 */
[C---:B------:R-:W-:Y:S02]  /*58e0*/  IMAD R9, R7.reuse, 0x8, R2 ;  /* 0x0000000807097824 */ /* 0x040fe400078e0202 */
[----:B------:R-:W-:Y:S02]  /*58f0*/  VIADD R7, R7, 0x1 ;  /* 0x0000000107077836 */ /* 0x000fe40000000000 */
[----:B------:R-:W0:Y:S03]  /*5900*/  SYNCS.PHASECHK.TRANS64.TRYWAIT P0, [R9+URZ], R4 ;  /* 0x00000004090075a7 */ /* 0x000e26000800017f */
[----:B------:R-:W-:-:S04]  /*5910*/  ISETP.NE.AND P1, PT, R7, 0xe, PT ;  /* 0x0000000e0700780c */ /* 0x000fc80003f25270 */
[----:B------:R-:W-:Y:S02]  /*5920*/  SEL R3, RZ, 0x1, P1 ;  /* 0x00000001ff037807 */ /* 0x000fe40000800000 */
[----:B------:R-:W-:Y:S02]  /*5930*/  SEL R7, R7, RZ, P1 ;  /* 0x000000ff07077207 */ /* 0x000fe40000800000 */
[----:B------:R-:W-:-:S03]  /*5940*/  LOP3.LUT R6, R0, R3, RZ, 0x3c, !PT ;  /* 0x0000000300067212 */ /* 0x000fc600078e3cff */
[----:B------:R-:W-:Y:S01]  /*5950*/  IMAD R8, R7, 0x8, R2 ;  /* 0x0000000807087824 */ /* 0x000fe200078e0202 */
[----:B------:R-:W-:Y:S01]  /*5960*/  SHF.L.U32 R5, R6, 0x1f, RZ ;  /* 0x0000001f06057819 */ /* 0x000fe200000006ff */
[----:B0-----:R-:W-:Y:S06]  /*5970*/  @!P0 BRA `(.L_x_117) ;  /* 0x0000000800708947 */ /* 0x001fec0003800000 */
.L_x_140:
[----:B------:R-:W1:Y:S01]  /*5980*/  SYNCS.PHASECHK.TRANS64.TRYWAIT P0, [R8+URZ], R5 ;  /* 0x00000005080075a7 */ /* 0x000e62000800017f */
[----:B------:R-:W-:-:S05]  /*5990*/  VIADD R0, R7, 0x1 ;  /* 0x0000000107007836 */ /* 0x000fca0000000000 */
[----:B------:R-:W-:-:S04]  /*59a0*/  ISETP.NE.AND P1, PT, R0, 0xe, PT ;  /* 0x0000000e0000780c */ /* 0x000fc80003f25270 */
[----:B------:R-:W-:Y:S02]  /*59b0*/  SEL R3, RZ, 0x1, P1 ;  /* 0x00000001ff037807 */ /* 0x000fe40000800000 */
[----:B------:R-:W-:Y:S02]  /*59c0*/  SEL R7, R0, RZ, P1 ;  /* 0x000000ff00077207 */ /* 0x000fe40000800000 */
[----:B------:R-:W-:-:S03]  /*59d0*/  LOP3.LUT R6, R6, R3, RZ, 0x3c, !PT ;  /* 0x0000000306067212 */ /* 0x000fc600078e3cff */
[----:B0-----:R-:W-:Y:S01]  /*59e0*/  IMAD R9, R7, 0x8, R2 ;  /* 0x0000000807097824 */ /* 0x001fe200078e0202 */
[----:B------:R-:W-:Y:S01]  /*59f0*/  SHF.L.U32 R4, R6, 0x1f, RZ ;  /* 0x0000001f06047819 */ /* 0x000fe200000006ff */
[----:B-1----:R-:W-:Y:S06]  /*5a00*/  @!P0 BRA `(.L_x_118) ;  /* 0x0000000800608947 */ /* 0x002fec0003800000 */
.L_x_141:
        /* <DEDUP_REMOVED lines=9> */
.L_x_142:
        /* <DEDUP_REMOVED lines=9> */
.L_x_143:
        /* <DEDUP_REMOVED lines=9> */
.L_x_144:
        /* <DEDUP_REMOVED lines=9> */
.L_x_145:
        /* <DEDUP_REMOVED lines=9> */
.L_x_146:
        /* <DEDUP_REMOVED lines=9> */
.L_x_147:
        /* <DEDUP_REMOVED lines=9> */
.L_x_148:
        /* <DEDUP_REMOVED lines=9> */
.L_x_149:
        /* <DEDUP_REMOVED lines=9> */
.L_x_150:
[----:B------:R-:W1:Y:S01]  /*5f20*/  SYNCS.PHASECHK.TRANS64.TRYWAIT P0, [R8+URZ], R5 ;  /* 0x00000005080075a7 */ /* 0x000e62000800017f */
[----:B------:R-:W-:-:S05]  /*5f30*/  VIADD R0, R7, 0x1 ;  /* 0x0000000107007836 */ /* 0x000fca0000000000 */
[----:B------:R-:W-:-:S04]  /*5f40*/  ISETP.NE.AND P1, PT, R0, 0xe, PT ;  /* 0x0000000e0000780c */ /* 0x000fc80003f25270 */
[----:B------:R-:W-:Y:S02]  /*5f50*/  SEL R3, RZ, 0x1, P1 ;  /* 0x00000001ff037807 */ /* 0x000fe40000800000 */
[----:B------:R-:W-:Y:S02]  /*5f60*/  SEL R7, R0, RZ, P1 ;  /* 0x000000ff00077207 */ /* 0x000fe40000800000 */
[----:B0-----:R-:W-:-:S03]  /*5f70*/  LOP3.LUT R9, R6, R3, RZ, 0x3c, !PT ;  /* 0x0000000306097212 */ /* 0x001fc600078e3cff */
[----:B------:R-:W-:Y:S01]  /*5f80*/  IMAD R11, R7, 0x8, R2 ;  /* 0x00000008070b7824 */ /* 0x000fe200078e0202 */
[----:B------:R-:W-:Y:S01]  /*5f90*/  SHF.L.U32 R6, R9, 0x1f, RZ ;  /* 0x0000001f09067819 */ /* 0x000fe200000006ff */
[----:B-1----:R-:W-:Y:S06]  /*5fa0*/  @!P0 BRA `(.L_x_128) ;  /* 0x0000000400c08947 */ /* 0x002fec0003800000 */
.L_x_151:
[----:B------:R-:W1:Y:S01]  /*5fb0*/  SYNCS.PHASECHK.TRANS64.TRYWAIT P0, [R11+URZ], R6 ;  /* 0x000000060b0075a7 */ /* 0x000e62000800017f */
[----:B------:R-:W-:-:S05]  /*5fc0*/  VIADD R0, R7, 0x1 ;  /* 0x0000000107007836 */ /* 0x000fca0000000000 */
[----:B------:R-:W-:-:S04]  /*5fd0*/  ISETP.NE.AND P1, PT, R0, 0xe, PT ;  /* 0x0000000e0000780c */ /* 0x000fc80003f25270 */
[----:B------:R-:W-:Y:S02]  /*5fe0*/  SEL R4, RZ, 0x1, P1 ;  /* 0x00000001ff047807 */ /* 0x000fe40000800000 */
[----:B------:R-:W-:Y:S02]  /*5ff0*/  SEL R3, R0, RZ, P1 ;  /* 0x000000ff00037207 */ /* 0x000fe40000800000 */
[----:B------:R-:W-:Y:S01]  /*6000*/  LOP3.LUT R0, R9, R4, RZ, 0x3c, !PT ;  /* 0x0000000409007212 */ /* 0x000fe200078e3cff */
[----:B-1----:R-:W-:Y:S06]  /*6010*/  @!P0 BRA `(.L_x_129) ;  /* 0x0000000400b88947 */ /* 0x002fec0003800000 */
.L_x_152:
[----:B------:R-:W-:Y:S01]  /*6020*/  IMAD R3, R3, 0x8, R2 ;  /* 0x0000000803037824 */ /* 0x000fe200078e0202 */
[----:B------:R-:W-:-:S07]  /*6030*/  SHF.L.U32 R0, R0, 0x1f, RZ ;  /* 0x0000001f00007819 */ /* 0x000fce00000006ff */
.L_x_130:
[----:B--2---:R2:W3:Y:S02]  /*6040*/  SYNCS.PHASECHK.TRANS64.TRYWAIT P0, [R3+URZ], R0 ;  /* 0x00000000030075a7 */ /* 0x0044e4000800017f */
[----:B---3--:R-:W-:Y:S05]  /*6050*/  @!P0 NANOSLEEP.SYNCS 0x989680 ;  /* 0x009896800000895d */ /* 0x008fea0003900000 */
[----:B------:R-:W3:Y:S02]  /*6060*/  @!P0 SYNCS.PHASECHK.TRANS64 P0, [R3+URZ], R0 ;  /* 0x00000000030085a7 */ /* 0x000ee4000800007f */
[----:B---3--:R-:W-:Y:S05]  /*6070*/  @!P0 BRA `(.L_x_130) ;  /* 0xfffffffc00f08947 */ /* 0x008fea000383ffff */
.L_x_115:
[----:B------:R-:W-:Y:S05]  /*6080*/  BSYNC B0 ;  /* 0x0000000000007941 */ /* 0x000fea0003800000 */
.L_x_114:
[----:B------:R-:W-:Y:S05]  /*6090*/  EXIT ;  /* 0x000000000000794d */ /* 0x000fea0003800000 */
.L_x_16:
[----:B-1----:R1:W2:Y:S02]  /*60a0*/  SYNCS.PHASECHK.TRANS64.TRYWAIT P0, [R63+URZ], R0 ;  /* 0x000000003f0075a7 */ /* 0x0022a4000800017f */
[----:B--2---:R-:W-:Y:S05]  /*60b0*/  @!P0 NANOSLEEP.SYNCS 0x989680 ;  /* 0x009896800000895d */ /* 0x004fea0003900000 */
[----:B------:R-:W2:Y:S02]  /*60c0*/  @!P0 SYNCS.PHASECHK.TRANS64 P0, [R63+URZ], R0 ;  /* 0x000000003f0085a7 */ /* 0x000ea4000800007f */
[----:B--2---:R-:W-:Y:S05]  /*60d0*/  @!P0 BRA `(.L_x_16) ;  /* 0xfffffffc00f08947 */ /* 0x004fea000383ffff */
[----:B------:R-:W-:Y:S05]  /*60e0*/  BRA `(.L_x_131) ;  /* 0xffffffb400647947 */ /* 0x000fea000383ffff */
.L_x_21:
[----:B--2---:R2:W3:Y:S02]  /*60f0*/  SYNCS.PHASECHK.TRANS64.TRYWAIT P1, [R3+URZ], R0 ;  /* 0x00000000030075a7 */ /* 0x0044e4000802017f */
[----:B---3--:R-:W-:Y:S05]  /*6100*/  @!P1 NANOSLEEP.SYNCS 0x989680 ;  /* 0x009896800000995d */ /* 0x008fea0003900000 */
[----:B------:R-:W3:Y:S02]  /*6110*/  @!P1 SYNCS.PHASECHK.TRANS64 P1, [R3+URZ], R0 ;  /* 0x00000000030095a7 */ /* 0x000ee4000802007f */
[----:B---3--:R-:W-:Y:S05]  /*6120*/  @!P1 BRA `(.L_x_21) ;  /* 0xfffffffc00f09947 */ /* 0x008fea000383ffff */
[----:B------:R-:W-:Y:S05]  /*6130*/  BRA `(.L_x_20) ;  /* 0xffffffb400c87947 */ /* 0x000fea000383ffff */
.L_x_26:
[----:B--2---:R-:W-:-:S04]  /*6140*/  IMAD.U32 R4, RZ, RZ, UR4 ;  /* 0x00000004ff047e24 */ /* 0x004fc8000f8e00ff */
[----:B------:R2:W3:Y:S03]  /*6150*/  SYNCS.PHASECHK.TRANS64.TRYWAIT P1, [R4+URZ], R3 ;  /* 0x00000003040075a7 */ /* 0x0004e6000802017f */
[----:B---3--:R-:W-:Y:S05]  /*6160*/  @!P1 NANOSLEEP.SYNCS 0x989680 ;  /* 0x009896800000995d */ /* 0x008fea0003900000 */
[----:B------:R-:W3:Y:S02]  /*6170*/  @!P1 SYNCS.PHASECHK.TRANS64 P1, [R4+URZ], R3 ;  /* 0x00000003040095a7 */ /* 0x000ee4000802007f */
[----:B---3--:R-:W-:Y:S05]  /*6180*/  @!P1 BRA `(.L_x_26) ;  /* 0xfffffffc00ec9947 */ /* 0x008fea000383ffff */
[----:B------:R-:W-:Y:S05]  /*6190*/  BRA `(.L_x_25) ;  /* 0xffffffb800807947 */ /* 0x000fea000383ffff */
.L_x_32:
[----:B---3--:R3:W4:Y:S02]  /*61a0*/  SYNCS.PHASECHK.TRANS64.TRYWAIT P0, [R63+URZ+0x10], R0 ;  /* 0x000010003f0075a7 */ /* 0x008724000800017f */
[----:B----4-:R-:W-:Y:S05]  /*61b0*/  @!P0 NANOSLEEP.SYNCS 0x989680 ;  /* 0x009896800000895d */ /* 0x010fea0003900000 */
[----:B------:R-:W4:Y:S02]  /*61c0*/  @!P0 SYNCS.PHASECHK.TRANS64 P0, [R63+URZ+0x10], R0 ;  /* 0x000010003f0085a7 */ /* 0x000f24000800007f */
[----:B----4-:R-:W-:Y:S05]  /*61d0*/  @!P0 BRA `(.L_x_32) ;  /* 0xfffffffc00f08947 */ /* 0x010fea000383ffff */
[----:B------:R-:W-:Y:S05]  /*61e0*/  BRA `(.L_x_132) ;  /* 0xffffffbc00c07947 */ /* 0x000fea000383ffff */
.L_x_101:
[----:B------:R-:W-:Y:S01]  /*61f0*/  BSSY B1, `(.L_x_133) ;  /* 0x0000006000017945 */ /* 0x000fe20003800000 */
[----:B------:R-:W-:-:S07]  /*6200*/  IMAD.MOV.U32 R15, RZ, RZ, -0x1 ;  /* 0xffffffffff0f7424 */ /* 0x000fce00078e00ff */
[----:B-----5:R-:W-:Y:S05]  /*6210*/  WARPSYNC.COLLECTIVE R15, `(.L_x_134) ;  /* 0x000000000f0c7348 */ /* 0x020fea0003c00000 */
[----:B------:R-:W-:Y:S02]  /*6220*/  ELECT P6, UR62, PT ;  /* 0x00000000003e782f */ /* 0x000fe400038c0000 */
[----:B------:R-:W-:Y:S01]  /*6230*/  MOV R14, UR62 ;  /* 0x0000003e000e7c02 */ /* 0x000fe20008000f00 */
[----:B-----5:R-:W-:Y:S10]  /*6240*/  ENDCOLLECTIVE ;  /* 0x000000000000791b */ /* 0x020ff40003800000 */
.L_x_134:
[----:B------:R-:W-:Y:S05]  /*6250*/  BSYNC B1 ;  /* 0x0000000000017941 */ /* 0x000fea0003800000 */
.L_x_133:
[----:B------:R-:W-:Y:S05]  /*6260*/  BRA `(.L_x_135) ;  /* 0xffffffe800a07947 */ /* 0x000fea000383ffff */
.L_x_104:
[----:B0-----:R0:W1:Y:S02]  /*6270*/  SYNCS.PHASECHK.TRANS64.TRYWAIT P1, [R10+URZ+0x70], R5 ;  /* 0x000070050a0075a7 */ /* 0x001064000802017f */
[----:B-1----:R-:W-:Y:S05]  /*6280*/  @!P1 NANOSLEEP.SYNCS 0x989680 ;  /* 0x009896800000995d */ /* 0x002fea0003900000 */
[----:B------:R-:W1:Y:S02]  /*6290*/  @!P1 SYNCS.PHASECHK.TRANS64 P1, [R10+URZ+0x70], R5 ;  /* 0x000070050a0095a7 */ /* 0x000e64000802007f */
[----:B-1----:R-:W-:Y:S05]  /*62a0*/  @!P1 BRA `(.L_x_104) ;  /* 0xfffffffc00f09947 */ /* 0x002fea000383ffff */
[----:B------:R-:W-:Y:S05]  /*62b0*/  BRA `(.L_x_136) ;  /* 0xffffffe800d47947 */ /* 0x000fea000383ffff */
.L_x_113:
[----:B------:R-:W-:Y:S01]  /*62c0*/  BSSY B0, `(.L_x_137) ;  /* 0x0000006000007945 */ /* 0x000fe20003800000 */
[----:B------:R-:W-:-:S07]  /*62d0*/  IMAD.MOV.U32 R15, RZ, RZ, -0x1 ;  /* 0xffffffffff0f7424 */ /* 0x000fce00078e00ff */
[----:B-----5:R-:W-:Y:S05]  /*62e0*/  WARPSYNC.COLLECTIVE R15, `(.L_x_138) ;  /* 0x000000000f0c7348 */ /* 0x020fea0003c00000 */
[----:B------:R-:W-:Y:S02]  /*62f0*/  ELECT P6, UR62, PT ;  /* 0x00000000003e782f */ /* 0x000fe400038c0000 */
[----:B------:R-:W-:Y:S01]  /*6300*/  MOV R14, UR62 ;  /* 0x0000003e000e7c02 */ /* 0x000fe20008000f00 */
[----:B-----5:R-:W-:Y:S10]  /*6310*/  ENDCOLLECTIVE ;  /* 0x000000000000791b */ /* 0x020ff40003800000 */
.L_x_138:
[----:B------:R-:W-:Y:S05]  /*6320*/  BSYNC B0 ;  /* 0x0000000000007941 */ /* 0x000fea0003800000 */
.L_x_137:
[----:B------:R-:W-:Y:S05]  /*6330*/  BRA `(.L_x_139) ;  /* 0xfffffff4003c7947 */ /* 0x000fea000383ffff */
.L_x_117:
[----:B0-----:R0:W1:Y:S02]  /*6340*/  SYNCS.PHASECHK.TRANS64.TRYWAIT P0, [R9+URZ], R4 ;  /* 0x00000004090075a7 */ /* 0x001064000800017f */
[----:B-1----:R-:W-:Y:S05]  /*6350*/  @!P0 NANOSLEEP.SYNCS 0x989680 ;  /* 0x009896800000895d */ /* 0x002fea0003900000 */
[----:B------:R-:W1:Y:S02]  /*6360*/  @!P0 SYNCS.PHASECHK.TRANS64 P0, [R9+URZ], R4 ;  /* 0x00000004090085a7 */ /* 0x000e64000800007f */
[----:B-1----:R-:W-:Y:S05]  /*6370*/  @!P0 BRA `(.L_x_117) ;  /* 0xfffffffc00f08947 */ /* 0x002fea000383ffff */
[----:B------:R-:W-:Y:S05]  /*6380*/  BRA `(.L_x_140) ;  /* 0xfffffff4007c7947 */ /* 0x000fea000383ffff */
.L_x_118:
[----:B0-----:R0:W1:Y:S02]  /*6390*/  SYNCS.PHASECHK.TRANS64.TRYWAIT P0, [R8+URZ], R5 ;  /* 0x00000005080075a7 */ /* 0x001064000800017f */
[----:B-1----:R-:W-:Y:S05]  /*63a0*/  @!P0 NANOSLEEP.SYNCS 0x989680 ;  /* 0x009896800000895d */ /* 0x002fea0003900000 */
[----:B------:R-:W1:Y:S02]  /*63b0*/  @!P0 SYNCS.PHASECHK.TRANS64 P0, [R8+URZ], R5 ;  /* 0x00000005080085a7 */ /* 0x000e64000800007f */
[----:B-1----:R-:W-:Y:S05]  /*63c0*/  @!P0 BRA `(.L_x_118) ;  /* 0xfffffffc00f08947 */ /* 0x002fea000383ffff */
[----:B------:R-:W-:Y:S05]  /*63d0*/  BRA `(.L_x_141) ;  /* 0xfffffff4008c7947 */ /* 0x000fea000383ffff */
.L_x_119:
[----:B0-----:R0:W1:Y:S02]  /*63e0*/  SYNCS.PHASECHK.TRANS64.TRYWAIT P0, [R9+URZ], R4 ;  /* 0x00000004090075a7 */ /* 0x001064000800017f */
[----:B-1----:R-:W-:Y:S05]  /*63f0*/  @!P0 NANOSLEEP.SYNCS 0x989680 ;  /* 0x009896800000895d */ /* 0x002fea0003900000 */
[----:B------:R-:W1:Y:S02]  /*6400*/  @!P0 SYNCS.PHASECHK.TRANS64 P0, [R9+URZ], R4 ;  /* 0x00000004090085a7 */ /* 0x000e64000800007f */
[----:B-1----:R-:W-:Y:S05]  /*6410*/  @!P0 BRA `(.L_x_119) ;  /* 0xfffffffc00f08947 */ /* 0x002fea000383ffff */
[----:B------:R-:W-:Y:S05]  /*6420*/  BRA `(.L_x_142) ;  /* 0xfffffff4009c7947 */ /* 0x000fea000383ffff */
.L_x_120:
[----:B0-----:R0:W1:Y:S02]  /*6430*/  SYNCS.PHASECHK.TRANS64.TRYWAIT P0, [R8+URZ], R5 ;  /* 0x00000005080075a7 */ /* 0x001064000800017f */
[----:B-1----:R-:W-:Y:S05]  /*6440*/  @!P0 NANOSLEEP.SYNCS 0x989680 ;  /* 0x009896800000895d */ /* 0x002fea0003900000 */
[----:B------:R-:W1:Y:S02]  /*6450*/  @!P0 SYNCS.PHASECHK.TRANS64 P0, [R8+URZ], R5 ;  /* 0x00000005080085a7 */ /* 0x000e64000800007f */
[----:B-1----:R-:W-:Y:S05]  /*6460*/  @!P0 BRA `(.L_x_120) ;  /* 0xfffffffc00f08947 */ /* 0x002fea000383ffff */
[----:B------:R-:W-:Y:S05]  /*6470*/  BRA `(.L_x_143) ;  /* 0xfffffff400ac7947 */ /* 0x000fea000383ffff */
.L_x_121:
[----:B0-----:R0:W1:Y:S02]  /*6480*/  SYNCS.PHASECHK.TRANS64.TRYWAIT P0, [R9+URZ], R4 ;  /* 0x00000004090075a7 */ /* 0x001064000800017f */
[----:B-1----:R-:W-:Y:S05]  /*6490*/  @!P0 NANOSLEEP.SYNCS 0x989680 ;  /* 0x009896800000895d */ /* 0x002fea0003900000 */
[----:B------:R-:W1:Y:S02]  /*64a0*/  @!P0 SYNCS.PHASECHK.TRANS64 P0, [R9+URZ], R4 ;  /* 0x00000004090085a7 */ /* 0x000e64000800007f */
[----:B-1----:R-:W-:Y:S05]  /*64b0*/  @!P0 BRA `(.L_x_121) ;  /* 0xfffffffc00f08947 */ /* 0x002fea000383ffff */
[----:B------:R-:W-:Y:S05]  /*64c0*/  BRA `(.L_x_144) ;  /* 0xfffffff400bc7947 */ /* 0x000fea000383ffff */
.L_x_122:
[----:B0-----:R0:W1:Y:S02]  /*64d0*/  SYNCS.PHASECHK.TRANS64.TRYWAIT P0, [R8+URZ], R5 ;  /* 0x00000005080075a7 */ /* 0x001064000800017f */
[----:B-1----:R-:W-:Y:S05]  /*64e0*/  @!P0 NANOSLEEP.SYNCS 0x989680 ;  /* 0x009896800000895d */ /* 0x002fea0003900000 */
[----:B------:R-:W1:Y:S02]  /*64f0*/  @!P0 SYNCS.PHASECHK.TRANS64 P0, [R8+URZ], R5 ;  /* 0x00000005080085a7 */ /* 0x000e64000800007f */
[----:B-1----:R-:W-:Y:S05]  /*6500*/  @!P0 BRA `(.L_x_122) ;  /* 0xfffffffc00f08947 */ /* 0x002fea000383ffff */
[----:B------:R-:W-:Y:S05]  /*6510*/  BRA `(.L_x_145) ;  /* 0xfffffff400cc7947 */ /* 0x000fea000383ffff */
.L_x_123:
[----:B0-----:R0:W1:Y:S02]  /*6520*/  SYNCS.PHASECHK.TRANS64.TRYWAIT P0, [R9+URZ], R4 ;  /* 0x00000004090075a7 */ /* 0x001064000800017f */
[----:B-1----:R-:W-:Y:S05]  /*6530*/  @!P0 NANOSLEEP.SYNCS 0x989680 ;  /* 0x009896800000895d */ /* 0x002fea0003900000 */
[----:B------:R-:W1:Y:S02]  /*6540*/  @!P0 SYNCS.PHASECHK.TRANS64 P0, [R9+URZ], R4 ;  /* 0x00000004090085a7 */ /* 0x000e64000800007f */
[----:B-1----:R-:W-:Y:S05]  /*6550*/  @!P0 BRA `(.L_x_123) ;  /* 0xfffffffc00f08947 */ /* 0x002fea000383ffff */
[----:B------:R-:W-:Y:S05]  /*6560*/  BRA `(.L_x_146) ;  /* 0xfffffff400dc7947 */ /* 0x000fea000383ffff */
.L_x_124:
[----:B0-----:R0:W1:Y:S02]  /*6570*/  SYNCS.PHASECHK.TRANS64.TRYWAIT P0, [R8+URZ], R5 ;  /* 0x00000005080075a7 */ /* 0x001064000800017f */
[----:B-1----:R-:W-:Y:S05]  /*6580*/  @!P0 NANOSLEEP.SYNCS 0x989680 ;  /* 0x009896800000895d */ /* 0x002fea0003900000 */
[----:B------:R-:W1:Y:S02]  /*6590*/  @!P0 SYNCS.PHASECHK.TRANS64 P0, [R8+URZ], R5 ;  /* 0x00000005080085a7 */ /* 0x000e64000800007f */
[----:B-1----:R-:W-:Y:S05]  /*65a0*/  @!P0 BRA `(.L_x_124) ;  /* 0xfffffffc00f08947 */ /* 0x002fea000383ffff */
[----:B------:R-:W-:Y:S05]  /*65b0*/  BRA `(.L_x_147) ;  /* 0xfffffff400ec7947 */ /* 0x000fea000383ffff */
.L_x_125:
[----:B0-----:R0:W1:Y:S02]  /*65c0*/  SYNCS.PHASECHK.TRANS64.TRYWAIT P0, [R9+URZ], R4 ;  /* 0x00000004090075a7 */ /* 0x001064000800017f */
[----:B-1----:R-:W-:Y:S05]  /*65d0*/  @!P0 NANOSLEEP.SYNCS 0x989680 ;  /* 0x009896800000895d */ /* 0x002fea0003900000 */
[----:B------:R-:W1:Y:S02]  /*65e0*/  @!P0 SYNCS.PHASECHK.TRANS64 P0, [R9+URZ], R4 ;  /* 0x00000004090085a7 */ /* 0x000e64000800007f */
[----:B-1----:R-:W-:Y:S05]  /*65f0*/  @!P0 BRA `(.L_x_125) ;  /* 0xfffffffc00f08947 */ /* 0x002fea000383ffff */
[----:B------:R-:W-:Y:S05]  /*6600*/  BRA `(.L_x_148) ;  /* 0xfffffff400fc7947 */ /* 0x000fea000383ffff */
.L_x_126:
[----:B0-----:R0:W1:Y:S02]  /*6610*/  SYNCS.PHASECHK.TRANS64.TRYWAIT P0, [R8+URZ], R5 ;  /* 0x00000005080075a7 */ /* 0x001064000800017f */
[----:B-1----:R-:W-:Y:S05]  /*6620*/  @!P0 NANOSLEEP.SYNCS 0x989680 ;  /* 0x009896800000895d */ /* 0x002fea0003900000 */
[----:B------:R-:W1:Y:S02]  /*6630*/  @!P0 SYNCS.PHASECHK.TRANS64 P0, [R8+URZ], R5 ;  /* 0x00000005080085a7 */ /* 0x000e64000800007f */
[----:B-1----:R-:W-:Y:S05]  /*6640*/  @!P0 BRA `(.L_x_126) ;  /* 0xfffffffc00f08947 */ /* 0x002fea000383ffff */
[----:B------:R-:W-:Y:S05]  /*6650*/  BRA `(.L_x_149) ;  /* 0xfffffff8000c7947 */ /* 0x000fea000383ffff */
.L_x_127:
[----:B0-----:R0:W1:Y:S02]  /*6660*/  SYNCS.PHASECHK.TRANS64.TRYWAIT P0, [R9+URZ], R4 ;  /* 0x00000004090075a7 */ /* 0x001064000800017f */
[----:B-1----:R-:W-:Y:S05]  /*6670*/  @!P0 NANOSLEEP.SYNCS 0x989680 ;  /* 0x009896800000895d */ /* 0x002fea0003900000 */
[----:B------:R-:W1:Y:S02]  /*6680*/  @!P0 SYNCS.PHASECHK.TRANS64 P0, [R9+URZ], R4 ;  /* 0x00000004090085a7 */ /* 0x000e64000800007f */
[----:B-1----:R-:W-:Y:S05]  /*6690*/  @!P0 BRA `(.L_x_127) ;  /* 0xfffffffc00f08947 */ /* 0x002fea000383ffff */
[----:B------:R-:W-:Y:S05]  /*66a0*/  BRA `(.L_x_150) ;  /* 0xfffffff8001c7947 */ /* 0x000fea000383ffff */
.L_x_128:
[----:B0-----:R0:W1:Y:S02]  /*66b0*/  SYNCS.PHASECHK.TRANS64.TRYWAIT P0, [R8+URZ], R5 ;  /* 0x00000005080075a7 */ /* 0x001064000800017f */
[----:B-1----:R-:W-:Y:S05]  /*66c0*/  @!P0 NANOSLEEP.SYNCS 0x989680 ;  /* 0x009896800000895d */ /* 0x002fea0003900000 */
[----:B------:R-:W1:Y:S02]  /*66d0*/  @!P0 SYNCS.PHASECHK.TRANS64 P0, [R8+URZ], R5 ;  /* 0x00000005080085a7 */ /* 0x000e64000800007f */
[----:B-1----:R-:W-:Y:S05]  /*66e0*/  @!P0 BRA `(.L_x_128) ;  /* 0xfffffffc00f08947 */ /* 0x002fea000383ffff */
[----:B------:R-:W-:Y:S05]  /*66f0*/  BRA `(.L_x_151) ;  /* 0xfffffff8002c7947 */ /* 0x000fea000383ffff */
.L_x_129:
[----:B-1----:R1:W2:Y:S02]  /*6700*/  SYNCS.PHASECHK.TRANS64.TRYWAIT P0, [R11+URZ], R6 ;  /* 0x000000060b0075a7 */ /* 0x0022a4000800017f */
[----:B--2---:R-:W-:Y:S05]  /*6710*/  @!P0 NANOSLEEP.SYNCS 0x989680 ;  /* 0x009896800000895d */ /* 0x004fea0003900000 */
[----:B------:R-:W2:Y:S02]  /*6720*/  @!P0 SYNCS.PHASECHK.TRANS64 P0, [R11+URZ], R6 ;  /* 0x000000060b0085a7 */ /* 0x000ea4000800007f */
[----:B--2---:R-:W-:Y:S05]  /*6730*/  @!P0 BRA `(.L_x_129) ;  /* 0xfffffffc00f08947 */ /* 0x004fea000383ffff */
[----:B------:R-:W-:Y:S05]  /*6740*/  BRA `(.L_x_152) ;  /* 0xfffffff800347947 */ /* 0x000fea000383ffff */
.L_x_153:
[----:B------:R-:W-:-:S00]  /*6750*/  BRA `(.L_x_153) ;  /* 0xfffffffc00fc7947 */ /* 0x000fc0000383ffff */
[----:B------:R-:W-:-:S00]  /*6760*/  NOP ;  /* 0x0000000000007918 */ /* 0x000fc00000000000 */
        /* <DEDUP_REMOVED lines=9> */
.L_x_154:


//--------------------- .nv.global.init           --------------------------
	.section	.nv.global.init,"aw",@progbits
.nv.global.init:
	.type		$str$22,@object
	.size		$str$22,($str$23 - $str$22)
$str$22:
        /*0000*/ 	.byte	0x6b, 0x5f, 0x74, 0x69, 0x6c, 0x65, 0x5f, 0x63, 0x6f, 0x75, 0x6e, 0x74, 0x20, 0x3e, 0x3d, 0x20
        /*0010*/ 	.byte	0x31, 0x00
	.type		$str$23,@object
	.size		$str$23,(__unnamed_1 - $str$23)
$str$23:
        /*0012*/ 	.byte	0x2f, 0x74, 0x6d, 0x70, 0x2f, 0x63, 0x75, 0x74, 0x6c, 0x61, 0x73, 0x73, 0x5f, 0x73, 0x77, 0x65
        /*0022*/ 	.byte	0x65, 0x70, 0x5f, 0x73, 0x72, 0x63, 0x2f, 0x69, 0x6e, 0x63, 0x6c, 0x75, 0x64, 0x65, 0x2f, 0x63
        /*0032*/ 	.byte	0x75, 0x74, 0x6c, 0x61, 0x73, 0x73, 0x2f, 0x67, 0x65, 0x6d, 0x6d, 0x2f, 0x63, 0x6f, 0x6c, 0x6c
        /*0042*/ 	.byte	0x65, 0x63, 0x74, 0x69, 0x76, 0x65, 0x2f, 0x73, 0x6d, 0x39, 0x30, 0x5f, 0x6d, 0x6d, 0x61, 0x5f
        /*0052*/ 	.byte	0x74, 0x6d, 0x61, 0x5f, 0x67, 0x6d, 0x6d, 0x61, 0x5f, 0x73, 0x73, 0x5f, 0x77, 0x61, 0x72, 0x70
        /*0062*/ 	.byte	0x73, 0x70, 0x65, 0x63, 0x69, 0x61, 0x6c, 0x69, 0x7a, 0x65, 0x64, 0x2e, 0x68, 0x70, 0x70, 0x00
	.type		__unnamed_1,@object
	.size		__unnamed_1,(.L_0 - __unnamed_1)
__unnamed_1:
        /*0072*/ 	.byte	0x76, 0x6f, 0x69, 0x64, 0x20, 0x63, 0x75, 0x74, 0x6c, 0x61, 0x73, 0x73, 0x3a, 0x3a, 0x67, 0x65
        /* <DEDUP_REMOVED lines=174> */
        /*0b62*/ 	.byte	0x65, 0x3a, 0x3a, 0x69, 0x64, 0x65, 0x6e, 0x74, 0x69, 0x74, 0x79, 0x5d, 0x00
.L_0:


//--------------------- .nv.shared._ZN7cutlass13device_kernelINS_4gemm6kernel13GemmUniversalIN4cute5tupleIJiiiiEEENS1_10collective13CollectiveMmaINS1_34MainloopSm90TmaGmmaWarpSpecializedILi14ENS5_IJNS4_1CILi1EEESB_SB_EEENS1_32KernelTmaWarpSpecializedPingpongEEENS5_IJNSA_ILi64EEESF_NSA_ILi32EEEEEEfNS5_IJlSB_lEEEfSI_NS4_8TiledMMAINS4_8MMA_AtomIJNS4_4SM904GMMA29MMA_64x64x8_F32TF32TF32_SS_TNILNSM_7ScaleInE1ELSO_1EEEEEENS4_6LayoutISC_NS5_IJNSA_ILi0EEESS_SS_EEEEENS5_IJNS4_10UnderscoreESV_SV_EEEEENS4_13SM90_TMA_LOADENS4_14ComposedLayoutINS4_7SwizzleILi3ELi4ELi3EEENS4_18smem_ptr_flag_bitsILi32EEENSR_INS5_IJNSA_ILi8EEESG_EEENS5_IJSG_SB_EEEEEEEvNS4_8identityESY_S18_vS19_EENS_8epilogue10collective6detail29Sm90TmaWarpSpecializedAdapterINS1C_15DefaultEpilogueINS_10tfloat32_tESI_SI_NS1B_6thread17LinearCombinationIS1G_Li1EffLNS1H_9ScaleType4KindE0ELNS_15FloatRoundStyleE2ES1G_EENS1_15EpilogueDefaultEEEEEvvEEEEvNT_6ParamsE --------------------------
	.section	.nv.shared._ZN7cutlass13device_kernelINS_4gemm6kernel13GemmUniversalIN4cute5tupleIJiiiiEEENS1_10collective13CollectiveMmaINS1_34MainloopSm90TmaGmmaWarpSpecializedILi14ENS5_IJNS4_1CILi1EEESB_SB_EEENS1_32KernelTmaWarpSpecializedPingpongEEENS5_IJNSA_ILi64EEESF_NSA_ILi32EEEEEEfNS5_IJlSB_lEEEfSI_NS4_8TiledMMAINS4_8MMA_AtomIJNS4_4SM904GMMA29MMA_64x64x8_F32TF32TF32_SS_TNILNSM_7ScaleInE1ELSO_1EEEEEENS4_6LayoutISC_NS5_IJNSA_ILi0EEESS_SS_EEEEENS5_IJNS4_10UnderscoreESV_SV_EEEEENS4_13SM90_TMA_LOADENS4_14ComposedLayoutINS4_7SwizzleILi3ELi4ELi3EEENS4_18smem_ptr_flag_bitsILi32EEENSR_INS5_IJNSA_ILi8EEESG_EEENS5_IJSG_SB_EEEEEEEvNS4_8identityESY_S18_vS19_EENS_8epilogue10collective6detail29Sm90TmaWarpSpecializedAdapterINS1C_15DefaultEpilogueINS_10tfloat32_tESI_SI_NS1B_6thread17LinearCombinationIS1G_Li1EffLNS1H_9ScaleType4KindE0ELNS_15FloatRoundStyleE2ES1G_EENS1_15EpilogueDefaultEEEEEvvEEEEvNT_6ParamsE,"aw",@nobits
	.sectionflags	@""
	.align	16
	.zero		1024


//--------------------- .nv.shared.reserved.0     --------------------------
	.section	.nv.shared.reserved.0,"aw",@nobits
	.weak		__nv_reservedSMEM_offset_0_alias
	.size		__nv_reservedSMEM_offset_0_alias, 0, 0
	.other		__nv_reservedSMEM_offset_0_alias,@"STO_CUDA_RESERVED_SHARED STV_DEFAULT"
__nv_reservedSMEM_offset_0_alias:
	.zero		0


//--------------------- .nv.global                --------------------------
	.section	.nv.global,"aw",@nobits
.nv.global:
	.type		_ZN39_INTERNAL_07a8bcdd_4_k_cu_01eca87b_31794cute1_E,@object
	.size		_ZN39_INTERNAL_07a8bcdd_4_k_cu_01eca87b_31794cute1_E,(_ZN39_INTERNAL_07a8bcdd_4_k_cu_01eca87b_31794cuda3std3__45__cpo6cbeginE - _ZN39_INTERNAL_07a8bcdd_4_k_cu_01eca87b_31794cute1_E)
_ZN39_INTERNAL_07a8bcdd_4_k_cu_01eca87b_31794cute1_E:
	.zero		1
	.type		_ZN39_INTERNAL_07a8bcdd_4_k_cu_01eca87b_31794cuda3std3__45__cpo6cbeginE,@object
	.size		_ZN39_INTERNAL_07a8bcdd_4_k_cu_01eca87b_31794cuda3std3__45__cpo6cbeginE,(_ZN39_INTERNAL_07a8bcdd_4_k_cu_01eca87b_31794cuda3std3__48in_placeE - _ZN39_INTERNAL_07a8bcdd_4_k_cu_01eca87b_31794cuda3std3__45__cpo6cbeginE)
_ZN39_INTERNAL_07a8bcdd_4_k_cu_01eca87b_31794cuda3std3__45__cpo6cbeginE:
	.zero		1
	.type		_ZN39_INTERNAL_07a8bcdd_4_k_cu_01eca87b_31794cuda3std3__48in_placeE,@object
	.size		_ZN39_INTERNAL_07a8bcdd_4_k_cu_01eca87b_31794cuda3std3__48in_placeE,(_ZN39_INTERNAL_07a8bcdd_4_k_cu_01eca87b_31794cuda3std6ranges3__45__cpo9iter_moveE - _ZN39_INTERNAL_07a8bcdd_4_k_cu_01eca87b_31794cuda3std3__48in_placeE)
_ZN39_INTERNAL_07a8bcdd_4_k_cu_01eca87b_31794cuda3std3__48in_placeE:
	.zero		1
	.type		_ZN39_INTERNAL_07a8bcdd_4_k_cu_01eca87b_31794cuda3std6ranges3__45__cpo9iter_moveE,@object
	.size		_ZN39_INTERNAL_07a8bcdd_4_k_cu_01eca87b_31794cuda3std6ranges3__45__cpo9iter_moveE,(_ZN39_INTERNAL_07a8bcdd_4_k_cu_01eca87b_31794cuda3std3__45__cpo5beginE - _ZN39_INTERNAL_07a8bcdd_4_k_cu_01eca87b_31794cuda3std6ranges3__45__cpo9iter_moveE)
_ZN39_INTERNAL_07a8bcdd_4_k_cu_01eca87b_31794cuda3std6ranges3__45__cpo9iter_moveE:
	.zero		1
	.type		_ZN39_INTERNAL_07a8bcdd_4_k_cu_01eca87b_31794cuda3std3__45__cpo5beginE,@object
	.size		_ZN39_INTERNAL_07a8bcdd_4_k_cu_01eca87b_31794cuda3std3__45__cpo5beginE,(_ZN39_INTERNAL_07a8bcdd_4_k_cu_01eca87b_31794cuda3std3__441_GLOBAL__N__07a8bcdd_4_k_cu_01eca87b_31796ignoreE - _ZN39_INTERNAL_07a8bcdd_4_k_cu_01eca87b_31794cuda3std3__45__cpo5beginE)
_ZN39_INTERNAL_07a8bcdd_4_k_cu_01eca87b_31794cuda3std3__45__cpo5beginE:
	.zero		1
	.type		_ZN39_INTERNAL_07a8bcdd_4_k_cu_01eca87b_31794cuda3std3__441_GLOBAL__N__07a8bcdd_4_k_cu_01eca87b_31796ignoreE,@object
	.size		_ZN39_INTERNAL_07a8bcdd_4_k_cu_01eca87b_31794cuda3std3__441_GLOBAL__N__07a8bcdd_4_k_cu_01eca87b_31796ignoreE,(_ZN39_INTERNAL_07a8bcdd_4_k_cu_01eca87b_31794cute7productE - _ZN39_INTERNAL_07a8bcdd_4_k_cu_01eca87b_31794cuda3std3__441_GLOBAL__N__07a8bcdd_4_k_cu_01eca87b_31796ignoreE)
_ZN39_INTERNAL_07a8bcdd_4_k_cu_01eca87b_31794cuda3std3__441_GLOBAL__N__07a8bcdd_4_k_cu_01eca87b_31796ignoreE:
	.zero		1
	.type		_ZN39_INTERNAL_07a8bcdd_4_k_cu_01eca87b_31794cute7productE,@object
	.size		_ZN39_INTERNAL_07a8bcdd_4_k_cu_01eca87b_31794cute7productE,(_ZN39_INTERNAL_07a8bcdd_4_k_cu_01eca87b_31794cuda3std3__45__cpo3endE - _ZN39_INTERNAL_07a8bcdd_4_k_cu_01eca87b_31794cute7productE)
_ZN39_INTERNAL_07a8bcdd_4_k_cu_01eca87b_31794cute7productE:
	.zero		1
	.type		_ZN39_INTERNAL_07a8bcdd_4_k_cu_01eca87b_31794cuda3std3__45__cpo3endE,@object
	.size		_ZN39_INTERNAL_07a8bcdd_4_k_cu_01eca87b_31794cuda3std3__45__cpo3endE,(_ZN39_INTERNAL_07a8bcdd_4_k_cu_01eca87b_31794cuda3std3__419piecewise_constructE - _ZN39_INTERNAL_07a8bcdd_4_k_cu_01eca87b_31794cuda3std3__45__cpo3endE)
_ZN39_INTERNAL_07a8bcdd_4_k_cu_01eca87b_31794cuda3std3__45__cpo3endE:
	.zero		1
	.type		_ZN39_INTERNAL_07a8bcdd_4_k_cu_01eca87b_31794cuda3std3__419piecewise_constructE,@object
	.size		_ZN39_INTERNAL_07a8bcdd_4_k_cu_01eca87b_31794cuda3std3__419piecewise_constructE,(_ZN39_INTERNAL_07a8bcdd_4_k_cu_01eca87b_31794cuda3std3__45__cpo4cendE - _ZN39_INTERNAL_07a8bcdd_4_k_cu_01eca87b_31794cuda3std3__419piecewise_constructE)
_ZN39_INTERNAL_07a8bcdd_4_k_cu_01eca87b_31794cuda3std3__419piecewise_constructE:
	.zero		1
	.type		_ZN39_INTERNAL_07a8bcdd_4_k_cu_01eca87b_31794cuda3std3__45__cpo4cendE,@object
	.size		_ZN39_INTERNAL_07a8bcdd_4_k_cu_01eca87b_31794cuda3std3__45__cpo4cendE,(_ZN39_INTERNAL_07a8bcdd_4_k_cu_01eca87b_31794cuda3std6ranges3__45__cpo4swapE - _ZN39_INTERNAL_07a8bcdd_4_k_cu_01eca87b_31794cuda3std3__45__cpo4cendE)
_ZN39_INTERNAL_07a8bcdd_4_k_cu_01eca87b_31794cuda3std3__45__cpo4cendE:
	.zero		1
	.type		_ZN39_INTERNAL_07a8bcdd_4_k_cu_01eca87b_31794cuda3std6ranges3__45__cpo4swapE,@object
	.size		_ZN39_INTERNAL_07a8bcdd_4_k_cu_01eca87b_31794cuda3std6ranges3__45__cpo4swapE,(.L_8 - _ZN39_INTERNAL_07a8bcdd_4_k_cu_01eca87b_31794cuda3std6ranges3__45__cpo4swapE)
_ZN39_INTERNAL_07a8bcdd_4_k_cu_01eca87b_31794cuda3std6ranges3__45__cpo4swapE:
	.zero		1
.L_8:


//--------------------- .nv.constant0._ZN7cutlass13device_kernelINS_4gemm6kernel13GemmUniversalIN4cute5tupleIJiiiiEEENS1_10collective13CollectiveMmaINS1_34MainloopSm90TmaGmmaWarpSpecializedILi14ENS5_IJNS4_1CILi1EEESB_SB_EEENS1_32KernelTmaWarpSpecializedPingpongEEENS5_IJNSA_ILi64EEESF_NSA_ILi32EEEEEEfNS5_IJlSB_lEEEfSI_NS4_8TiledMMAINS4_8MMA_AtomIJNS4_4SM904GMMA29MMA_64x64x8_F32TF32TF32_SS_TNILNSM_7ScaleInE1ELSO_1EEEEEENS4_6LayoutISC_NS5_IJNSA_ILi0EEESS_SS_EEEEENS5_IJNS4_10UnderscoreESV_SV_EEEEENS4_13SM90_TMA_LOADENS4_14ComposedLayoutINS4_7SwizzleILi3ELi4ELi3EEENS4_18smem_ptr_flag_bitsILi32EEENSR_INS5_IJNSA_ILi8EEESG_EEENS5_IJSG_SB_EEEEEEEvNS4_8identityESY_S18_vS19_EENS_8epilogue10collective6detail29Sm90TmaWarpSpecializedAdapterINS1C_15DefaultEpilogueINS_10tfloat32_tESI_SI_NS1B_6thread17LinearCombinationIS1G_Li1EffLNS1H_9ScaleType4KindE0ELNS_15FloatRoundStyleE2ES1G_EENS1_15EpilogueDefaultEEEEEvvEEEEvNT_6ParamsE --------------------------
	.section	.nv.constant0._ZN7cutlass13device_kernelINS_4gemm6kernel13GemmUniversalIN4cute5tupleIJiiiiEEENS1_10collective13CollectiveMmaINS1_34MainloopSm90TmaGmmaWarpSpecializedILi14ENS5_IJNS4_1CILi1EEESB_SB_EEENS1_32KernelTmaWarpSpecializedPingpongEEENS5_IJNSA_ILi64EEESF_NSA_ILi32EEEEEEfNS5_IJlSB_lEEEfSI_NS4_8TiledMMAINS4_8MMA_AtomIJNS4_4SM904GMMA29MMA_64x64x8_F32TF32TF32_SS_TNILNSM_7ScaleInE1ELSO_1EEEEEENS4_6LayoutISC_NS5_IJNSA_ILi0EEESS_SS_EEEEENS5_IJNS4_10UnderscoreESV_SV_EEEEENS4_13SM90_TMA_LOADENS4_14ComposedLayoutINS4_7SwizzleILi3ELi4ELi3EEENS4_18smem_ptr_flag_bitsILi32EEENSR_INS5_IJNSA_ILi8EEESG_EEENS5_IJSG_SB_EEEEEEEvNS4_8identityESY_S18_vS19_EENS_8epilogue10collective6detail29Sm90TmaWarpSpecializedAdapterINS1C_15DefaultEpilogueINS_10tfloat32_tESI_SI_NS1B_6thread17LinearCombinationIS1G_Li1EffLNS1H_9ScaleType4KindE0ELNS_15FloatRoundStyleE2ES1G_EENS1_15EpilogueDefaultEEEEEvvEEEEvNT_6ParamsE,"a",@progbits
	.sectionflags	@""
	.align	4
.nv.constant0._ZN7cutlass13device_kernelINS_4gemm6kernel13GemmUniversalIN4cute5tupleIJiiiiEEENS1_10collective13CollectiveMmaINS1_34MainloopSm90TmaGmmaWarpSpecializedILi14ENS5_IJNS4_1CILi1EEESB_SB_EEENS1_32KernelTmaWarpSpecializedPingpongEEENS5_IJNSA_ILi64EEESF_NSA_ILi32EEEEEEfNS5_IJlSB_lEEEfSI_NS4_8TiledMMAINS4_8MMA_AtomIJNS4_4SM904GMMA29MMA_64x64x8_F32TF32TF32_SS_TNILNSM_7ScaleInE1ELSO_1EEEEEENS4_6LayoutISC_NS5_IJNSA_ILi0EEESS_SS_EEEEENS5_IJNS4_10UnderscoreESV_SV_EEEEENS4_13SM90_TMA_LOADENS4_14ComposedLayoutINS4_7SwizzleILi3ELi4ELi3EEENS4_18smem_ptr_flag_bitsILi32EEENSR_INS5_IJNSA_ILi8EEESG_EEENS5_IJSG_SB_EEEEEEEvNS4_8identityESY_S18_vS19_EENS_8epilogue10collective6detail29Sm90TmaWarpSpecializedAdapterINS1C_15DefaultEpilogueINS_10tfloat32_tESI_SI_NS1B_6thread17LinearCombinationIS1G_Li1EffLNS1H_9ScaleType4KindE0ELNS_15FloatRoundStyleE2ES1G_EENS1_15EpilogueDefaultEEEEEvvEEEEvNT_6ParamsE:
	.zero		1664


//--------------------- SYMBOLS --------------------------

	.type		.nv.reservedSmem.offset0,@object
	.size		.nv.reservedSmem.offset0,0x4
	.type		__assertfail,@function
